def attn_fwd(
    Q,
    K,
    V,
    Out,
    Lse,
    sm_scale,
    stride_qz,
    stride_qh,
    stride_qm,
    stride_qk,
    stride_kz,
    stride_kh,
    stride_kn,
    stride_kk,
    stride_vz,
    stride_vh,
    stride_vn,
    stride_vk,
    stride_oz,
    stride_oh,
    stride_om,
    stride_ok,
    seqlen_q,
    seqlen_k,
    BLOCK_M: tl.constexpr,
    BLOCK_N: tl.constexpr,
    HEAD_DIM: tl.constexpr,
    CAUSAL: tl.constexpr,
):
    start_m = tl.program_id(0)
    off_hz = tl.program_id(1)
    q_off = off_hz * stride_qh
    k_off = off_hz * stride_kh
    v_off = off_hz * stride_vh
    offs_m = start_m * BLOCK_M + tl.arange(0, BLOCK_M)
    offs_d = tl.arange(0, HEAD_DIM)
    offs_n = tl.arange(0, BLOCK_N)
    q_ptrs = Q + q_off + offs_m[:, None] * stride_qm + offs_d[None, :] * stride_qk
    k_ptrs = K + k_off + offs_d[:, None] * stride_kk + offs_n[None, :] * stride_kn
    v_ptrs = V + v_off + offs_n[:, None] * stride_vn + offs_d[None, :] * stride_vk
    m_i = tl.full([BLOCK_M], float("-inf"), dtype=tl.float32)
    l_i = tl.zeros([BLOCK_M], dtype=tl.float32) + 1.0
    acc = tl.zeros([BLOCK_M, HEAD_DIM], dtype=tl.float32)
    q = tl.load(q_ptrs)
    acc, l_i, m_i = _attn_fwd_inner(
        acc,
        l_i,
        m_i,
        q,
        k_ptrs,
        v_ptrs,
        sm_scale,
        stride_kn,
        stride_vn,
        start_m,
        seqlen_k,
        BLOCK_M,
        BLOCK_N,
        HEAD_DIM,
        CAUSAL,
    )
    acc = acc / l_i[:, None]
    lse = m_i + tl.math.log2(l_i) / 1.4426950408889634
    o_ptrs = (
        Out
        + off_hz * stride_oh
        + offs_m[:, None] * stride_om
        + offs_d[None, :] * stride_ok
    )
    tl.store(o_ptrs, acc.to(Out.dtype.element_ty))
    tl.store(Lse + off_hz * seqlen_q + offs_m, lse)

# config = {"BLOCK_M": 256, "BLOCK_N": 128, "HEAD_DIM": 64, "arch": "sm_100", "causal": false, "dtype": "bf16", "num_stages": 3, "num_warps": 8}
# arch = sm_100


// ===== COMPILED SASS (sm_100a) =====

	.target	sm_100a

	.elftype	@"ET_EXEC"


//--------------------- .note.nv.tkinfo           --------------------------
	.section	.note.nv.tkinfo,"",@"SHT_NOTE"
	.sectionflags	@"SHF_NOTE_NV_TKINFO"
	.tkinfo
        /*0018*/ 	.word	0x00000081
        /*0030*/ 	.string	""
        /*0030*/ 	.string	"ptxas-blackwell"
        /*0030*/ 	.string	"Cuda compilation tools, release 12.9, V12.9.86"
        /*0030*/ 	.string	"Build cuda_12.9.r12.9/compiler.36037853_0"
        /*0030*/ 	.string	"-v  -suppress-debug-info  -lineinfo  -arch sm_100a "



//--------------------- .note.nv.cuver            --------------------------
	.section	.note.nv.cuver,"",@"SHT_NOTE"
	.sectionflags	@"SHF_NOTE_NV_CUVER"
        /*0018*/ 	.short	0x0001
        /*001a*/ 	.short	0x0064
        /*001c*/ 	.short	0x0001
        /*001e*/ 	.short	0x0000
        /*0020*/ 	.short	0x0001
        /*0022*/ 	.short	0x0000


//--------------------- .nv.info                  --------------------------
	.section	.nv.info,"",@"SHT_CUDA_INFO"
	.align	4


	//----- nvinfo : EIATTR_REGCOUNT
	.align		4
        /*0000*/ 	.byte	0x04, 0x2f
        /*0002*/ 	.short	(.L_5 - .L_4)
	.align		4
.L_4:
        /*0004*/ 	.word	index@(attn_fwd)
        /*0008*/ 	.word	0x000000ff


	//----- nvinfo : EIATTR_FRAME_SIZE
	.align		4
.L_5:
        /*000c*/ 	.byte	0x04, 0x11
        /*000e*/ 	.short	(.L_7 - .L_6)
	.align		4
.L_6:
        /*0010*/ 	.word	index@($__internal_2_$__cuda_sm10x_tcgen05_guardrail_trap_unallocated_columns_being_dealloced)
        /*0014*/ 	.word	0x00000080


	//----- nvinfo : EIATTR_FRAME_SIZE
	.align		4
.L_7:
        /*0018*/ 	.byte	0x04, 0x11
        /*001a*/ 	.short	(.L_9 - .L_8)
	.align		4
.L_8:
        /*001c*/ 	.word	index@($__internal_1_$__cuda_sm10x_tcgen05_guardrail_trap_phase_invalid_during_alloc)
        /*0020*/ 	.word	0x00000080


	//----- nvinfo : EIATTR_FRAME_SIZE
	.align		4
.L_9:
        /*0024*/ 	.byte	0x04, 0x11
        /*0026*/ 	.short	(.L_11 - .L_10)
	.align		4
.L_10:
        /*0028*/ 	.word	index@($__internal_0_$__cuda_sm10x_tcgen05_guardrail_trap_col_being_dealloced_not_returned_by_alloc)
        /*002c*/ 	.word	0x00000080


	//----- nvinfo : EIATTR_FRAME_SIZE
	.align		4
.L_11:
        /*0030*/ 	.byte	0x04, 0x11
        /*0032*/ 	.short	(.L_13 - .L_12)
	.align		4
.L_12:
        /*0034*/ 	.word	index@(attn_fwd)
        /*0038*/ 	.word	0x00000080


	//----- nvinfo : EIATTR_MIN_STACK_SIZE
	.align		4
.L_13:
        /*003c*/ 	.byte	0x04, 0x12
        /*003e*/ 	.short	(.L_15 - .L_14)
	.align		4
.L_14:
        /*0040*/ 	.word	index@(attn_fwd)
        /*0044*/ 	.word	0x00000080
.L_15:


//--------------------- .nv.info.attn_fwd         --------------------------
	.section	.nv.info.attn_fwd,"",@"SHT_CUDA_INFO"
	.sectionflags	@""
	.align	4


	//----- nvinfo : EIATTR_CUDA_API_VERSION
	.align		4
        /*0000*/ 	.byte	0x04, 0x37
        /*0002*/ 	.short	(.L_17 - .L_16)
.L_16:
        /*0004*/ 	.word	0x00000081


	//----- nvinfo : EIATTR_KPARAM_INFO
	.align		4
.L_17:
        /*0008*/ 	.byte	0x04, 0x17
        /*000a*/ 	.short	(.L_19 - .L_18)
.L_18:
        /*000c*/ 	.word	0x00000000
        /*0010*/ 	.short	0x0019
        /*0012*/ 	.short	0x0080
        /*0014*/ 	.byte	0x00, 0xf4, 0x21, 0x00


	//----- nvinfo : EIATTR_KPARAM_INFO
	.align		4
.L_19:
        /*0018*/ 	.byte	0x04, 0x17
        /*001a*/ 	.short	(.L_21 - .L_20)
.L_20:
        /*001c*/ 	.word	0x00000000
        /*0020*/ 	.short	0x0018
        /*0022*/ 	.short	0x0078
        /*0024*/ 	.byte	0x00, 0xf4, 0x21, 0x00


	//----- nvinfo : EIATTR_KPARAM_INFO
	.align		4
.L_21:
        /*0028*/ 	.byte	0x04, 0x17
        /*002a*/ 	.short	(.L_23 - .L_22)
.L_22:
        /*002c*/ 	.word	0x00000000
        /*0030*/ 	.short	0x0017
        /*0032*/ 	.short	0x0070
        /*0034*/ 	.byte	0x00, 0xf0, 0x11, 0x00


	//----- nvinfo : EIATTR_KPARAM_INFO
	.align		4
.L_23:
        /*0038*/ 	.byte	0x04, 0x17
        /*003a*/ 	.short	(.L_25 - .L_24)
.L_24:
        /*003c*/ 	.word	0x00000000
        /*0040*/ 	.short	0x0016
        /*0042*/ 	.short	0x006c
        /*0044*/ 	.byte	0x00, 0xf0, 0x11, 0x00


	//----- nvinfo : EIATTR_KPARAM_INFO
	.align		4
.L_25:
        /*0048*/ 	.byte	0x04, 0x17
        /*004a*/ 	.short	(.L_27 - .L_26)
.L_26:
        /*004c*/ 	.word	0x00000000
        /*0050*/ 	.short	0x0015
        /*0052*/ 	.short	0x0068
        /*0054*/ 	.byte	0x00, 0xf0, 0x11, 0x00


	//----- nvinfo : EIATTR_KPARAM_INFO
	.align		4
.L_27:
        /*0058*/ 	.byte	0x04, 0x17
        /*005a*/ 	.short	(.L_29 - .L_28)
.L_28:
        /*005c*/ 	.word	0x00000000
        /*0060*/ 	.short	0x0014
        /*0062*/ 	.short	0x0064
        /*0064*/ 	.byte	0x00, 0xf0, 0x11, 0x00


	//----- nvinfo : EIATTR_KPARAM_INFO
	.align		4
.L_29:
        /*0068*/ 	.byte	0x04, 0x17
        /*006a*/ 	.short	(.L_31 - .L_30)
.L_30:
        /*006c*/ 	.word	0x00000000
        /*0070*/ 	.short	0x0013
        /*0072*/ 	.short	0x0060
        /*0074*/ 	.byte	0x00, 0xf0, 0x11, 0x00


	//----- nvinfo : EIATTR_KPARAM_INFO
	.align		4
.L_31:
        /*0078*/ 	.byte	0x04, 0x17
        /*007a*/ 	.short	(.L_33 - .L_32)
.L_32:
        /*007c*/ 	.word	0x00000000
        /*0080*/ 	.short	0x0012
        /*0082*/ 	.short	0x005c
        /*0084*/ 	.byte	0x00, 0xf0, 0x11, 0x00


	//----- nvinfo : EIATTR_KPARAM_INFO
	.align		4
.L_33:
        /*0088*/ 	.byte	0x04, 0x17
        /*008a*/ 	.short	(.L_35 - .L_34)
.L_34:
        /*008c*/ 	.word	0x00000000
        /*0090*/ 	.short	0x0011
        /*0092*/ 	.short	0x0058
        /*0094*/ 	.byte	0x00, 0xf0, 0x11, 0x00


	//----- nvinfo : EIATTR_KPARAM_INFO
	.align		4
.L_35:
        /*0098*/ 	.byte	0x04, 0x17
        /*009a*/ 	.short	(.L_37 - .L_36)
.L_36:
        /*009c*/ 	.word	0x00000000
        /*00a0*/ 	.short	0x0010
        /*00a2*/ 	.short	0x0054
        /*00a4*/ 	.byte	0x00, 0xf0, 0x11, 0x00


	//----- nvinfo : EIATTR_KPARAM_INFO
	.align		4
.L_37:
        /*00a8*/ 	.byte	0x04, 0x17
        /*00aa*/ 	.short	(.L_39 - .L_38)
.L_38:
        /*00ac*/ 	.word	0x00000000
        /*00b0*/ 	.short	0x000f
        /*00b2*/ 	.short	0x0050
        /*00b4*/ 	.byte	0x00, 0xf0, 0x11, 0x00


	//----- nvinfo : EIATTR_KPARAM_INFO
	.align		4
.L_39:
        /*00b8*/ 	.byte	0x04, 0x17
        /*00ba*/ 	.short	(.L_41 - .L_40)
.L_40:
        /*00bc*/ 	.word	0x00000000
        /*00c0*/ 	.short	0x000e
        /*00c2*/ 	.short	0x004c
        /*00c4*/ 	.byte	0x00, 0xf0, 0x11, 0x00


	//----- nvinfo : EIATTR_KPARAM_INFO
	.align		4
.L_41:
        /*00c8*/ 	.byte	0x04, 0x17
        /*00ca*/ 	.short	(.L_43 - .L_42)
.L_42:
        /*00cc*/ 	.word	0x00000000
        /*00d0*/ 	.short	0x000d
        /*00d2*/ 	.short	0x0048
        /*00d4*/ 	.byte	0x00, 0xf0, 0x11, 0x00


	//----- nvinfo : EIATTR_KPARAM_INFO
	.align		4
.L_43:
        /*00d8*/ 	.byte	0x04, 0x17
        /*00da*/ 	.short	(.L_45 - .L_44)
.L_44:
        /*00dc*/ 	.word	0x00000000
        /*00e0*/ 	.short	0x000c
        /*00e2*/ 	.short	0x0044
        /*00e4*/ 	.byte	0x00, 0xf0, 0x11, 0x00


	//----- nvinfo : EIATTR_KPARAM_INFO
	.align		4
.L_45:
        /*00e8*/ 	.byte	0x04, 0x17
        /*00ea*/ 	.short	(.L_47 - .L_46)
.L_46:
        /*00ec*/ 	.word	0x00000000
        /*00f0*/ 	.short	0x000b
        /*00f2*/ 	.short	0x0040
        /*00f4*/ 	.byte	0x00, 0xf0, 0x11, 0x00


	//----- nvinfo : EIATTR_KPARAM_INFO
	.align		4
.L_47:
        /*00f8*/ 	.byte	0x04, 0x17
        /*00fa*/ 	.short	(.L_49 - .L_48)
.L_48:
        /*00fc*/ 	.word	0x00000000
        /*0100*/ 	.short	0x000a
        /*0102*/ 	.short	0x003c
        /*0104*/ 	.byte	0x00, 0xf0, 0x11, 0x00


	//----- nvinfo : EIATTR_KPARAM_INFO
	.align		4
.L_49:
        /*0108*/ 	.byte	0x04, 0x17
        /*010a*/ 	.short	(.L_51 - .L_50)
.L_50:
        /*010c*/ 	.word	0x00000000
        /*0110*/ 	.short	0x0009
        /*0112*/ 	.short	0x0038
        /*0114*/ 	.byte	0x00, 0xf0, 0x11, 0x00


	//----- nvinfo : EIATTR_KPARAM_INFO
	.align		4
.L_51:
        /*0118*/ 	.byte	0x04, 0x17
        /*011a*/ 	.short	(.L_53 - .L_52)
.L_52:
        /*011c*/ 	.word	0x00000000
        /*0120*/ 	.short	0x0008
        /*0122*/ 	.short	0x0034
        /*0124*/ 	.byte	0x00, 0xf0, 0x11, 0x00


	//----- nvinfo : EIATTR_KPARAM_INFO
	.align		4
.L_53:
        /*0128*/ 	.byte	0x04, 0x17
        /*012a*/ 	.short	(.L_55 - .L_54)
.L_54:
        /*012c*/ 	.word	0x00000000
        /*0130*/ 	.short	0x0007
        /*0132*/ 	.short	0x0030
        /*0134*/ 	.byte	0x00, 0xf0, 0x11, 0x00


	//----- nvinfo : EIATTR_KPARAM_INFO
	.align		4
.L_55:
        /*0138*/ 	.byte	0x04, 0x17
        /*013a*/ 	.short	(.L_57 - .L_56)
.L_56:
        /*013c*/ 	.word	0x00000000
        /*0140*/ 	.short	0x0006
        /*0142*/ 	.short	0x002c
        /*0144*/ 	.byte	0x00, 0xf0, 0x11, 0x00


	//----- nvinfo : EIATTR_KPARAM_INFO
	.align		4
.L_57:
        /*0148*/ 	.byte	0x04, 0x17
        /*014a*/ 	.short	(.L_59 - .L_58)
.L_58:
        /*014c*/ 	.word	0x00000000
        /*0150*/ 	.short	0x0005
        /*0152*/ 	.short	0x0028
        /*0154*/ 	.byte	0x00, 0xf0, 0x11, 0x00


	//----- nvinfo : EIATTR_KPARAM_INFO
	.align		4
.L_59:
        /*0158*/ 	.byte	0x04, 0x17
        /*015a*/ 	.short	(.L_61 - .L_60)
.L_60:
        /*015c*/ 	.word	0x00000000
        /*0160*/ 	.short	0x0004
        /*0162*/ 	.short	0x0020
        /*0164*/ 	.byte	0x00, 0xf4, 0x21, 0x00


	//----- nvinfo : EIATTR_KPARAM_INFO
	.align		4
.L_61:
        /*0168*/ 	.byte	0x04, 0x17
        /*016a*/ 	.short	(.L_63 - .L_62)
.L_62:
        /*016c*/ 	.word	0x00000000
        /*0170*/ 	.short	0x0003
        /*0172*/ 	.short	0x0018
        /*0174*/ 	.byte	0x00, 0xf4, 0x21, 0x00


	//----- nvinfo : EIATTR_KPARAM_INFO
	.align		4
.L_63:
        /*0178*/ 	.byte	0x04, 0x17
        /*017a*/ 	.short	(.L_65 - .L_64)
.L_64:
        /*017c*/ 	.word	0x00000000
        /*0180*/ 	.short	0x0002
        /*0182*/ 	.short	0x0010
        /*0184*/ 	.byte	0x00, 0xf4, 0x21, 0x00


	//----- nvinfo : EIATTR_KPARAM_INFO
	.align		4
.L_65:
        /*0188*/ 	.byte	0x04, 0x17
        /*018a*/ 	.short	(.L_67 - .L_66)
.L_66:
        /*018c*/ 	.word	0x00000000
        /*0190*/ 	.short	0x0001
        /*0192*/ 	.short	0x0008
        /*0194*/ 	.byte	0x00, 0xf4, 0x21, 0x00


	//----- nvinfo : EIATTR_KPARAM_INFO
	.align		4
.L_67:
        /*0198*/ 	.byte	0x04, 0x17
        /*019a*/ 	.short	(.L_69 - .L_68)
.L_68:
        /*019c*/ 	.word	0x00000000
        /*01a0*/ 	.short	0x0000
        /*01a2*/ 	.short	0x0000
        /*01a4*/ 	.byte	0x00, 0xf4, 0x21, 0x00


	//----- nvinfo : EIATTR_AT_ENTRY_FRAGMENTS
	.align		4
.L_69:
        /*01a8*/ 	.byte	0x04, 0x4f
        /*01aa*/ 	.short	(.L_71 - .L_70)


	//   ....[0]....
.L_70:
        /*01ac*/ 	.word	0x00000004


	//----- nvinfo : EIATTR_RESERVED_SMEM_USED
	.align		4
.L_71:
        /*01b0*/ 	.byte	0x01, 0x41
	.zero		2


	//----- nvinfo : EIATTR_SPARSE_MMA_MASK
	.align		4
        /*01b4*/ 	.byte	0x03, 0x50
        /*01b6*/ 	.short	0x0000


	//----- nvinfo : EIATTR_TCGEN05_1CTA_USED
	.align		4
        /*01b8*/ 	.byte	0x01, 0x51
	.zero		2


	//----- nvinfo : EIATTR_MAXREG_COUNT
	.align		4
        /*01bc*/ 	.byte	0x03, 0x1b
        /*01be*/ 	.short	0x00ff


	//----- nvinfo : EIATTR_NUM_BARRIERS
	.align		4
        /*01c0*/ 	.byte	0x02, 0x4c
        /*01c2*/ 	.byte	0x01
	.zero		1


	//----- nvinfo : EIATTR_ANNOTATIONS
	.align		4
        /*01c4*/ 	.byte	0x04, 0x55
        /*01c6*/ 	.short	(.L_73 - .L_72)


	//   ....[0]....
.L_72:
        /*01c8*/ 	.word	0x00000001
        /*01cc*/ 	.byte	0x90, 0x1d, 0x00, 0x00, 0x01, 0x00, 0x00, 0x00, 0xd0, 0x1d, 0x00, 0x00, 0x01, 0x00, 0x00, 0x00
        /* <DEDUP_REMOVED lines=14> */
        /*02bc*/ 	.byte	0xa0, 0x7c, 0x00, 0x00, 0x01, 0x00, 0x00, 0x00, 0xd0, 0x7c, 0x00, 0x00


	//----- nvinfo : EIATTR_INT_WARP_WIDE_INSTR_OFFSETS
	.align		4
.L_73:
        /*02c8*/ 	.byte	0x04, 0x31
        /*02ca*/ 	.short	(.L_75 - .L_74)


	//   ....[0]....
.L_74:
        /*02cc*/ 	.word	0x00001980


	//   ....[1]....
        /*02d0*/ 	.word	0x000019c0


	//   ....[2]....
        /*02d4*/ 	.word	0x000025c0


	//   ....[3]....
        /*02d8*/ 	.word	0x00002a20


	//   ....[4]....
        /*02dc*/ 	.word	0x00008110


	//   ....[5]....
        /*02e0*/ 	.word	0x0000eec0


	//   ....[6]....
        /*02e4*/ 	.word	0x0000ef10


	//----- nvinfo : EIATTR_COOP_GROUP_MASK_REGIDS
	.align		4
.L_75:
        /*02e8*/ 	.byte	0x04, 0x29
        /*02ea*/ 	.short	(.L_77 - .L_76)


	//   ....[0]....
.L_76:
        /*02ec*/ 	.word	0xffffffff


	//   ....[1]....
        /*02f0*/ 	.word	0xffffffff


	//   ....[2]....
        /*02f4*/ 	.word	0xffffffff


	//   ....[3]....
        /*02f8*/ 	.word	0xffffffff


	//----- nvinfo : EIATTR_COOP_GROUP_INSTR_OFFSETS
	.align		4
.L_77:
        /*02fc*/ 	.byte	0x04, 0x28
        /*02fe*/ 	.short	(.L_79 - .L_78)


	//   ....[0]....
.L_78:
        /*0300*/ 	.word	0x00000060


	//   ....[1]....
        /*0304*/ 	.word	0x00000320


	//   ....[2]....
        /*0308*/ 	.word	0x0000ed50


	//   ....[3]....
        /*030c*/ 	.word	0x0000efc0


	//----- nvinfo : EIATTR_VRC_CTA_INIT_COUNT
	.align		4
.L_79:
        /*0310*/ 	.byte	0x02, 0x4a
        /*0312*/ 	.byte	0x80
	.zero		1


	//----- nvinfo : EIATTR_MBARRIER_INSTR_OFFSETS
	.align		4
        /*0314*/ 	.byte	0x04, 0x39
        /*0316*/ 	.short	(.L_81 - .L_80)


	//   ....[0]....
.L_80:
        /*0318*/ 	.word	0x000024f0
        /*031c*/ 	.word	0x000000ff
        /*0320*/ 	.word	0x00000000
        /*0324*/ 	.short	0x0100
        /*0326*/ 	.byte	0x0a
	.zero		1


	//   ....[1]....
        /*0328*/ 	.word	0x00002740
        /*032c*/ 	.word	0x000000ff
        /*0330*/ 	.word	0x00014008
        /*0334*/ 	.short	0x0100
        /*0336*/ 	.byte	0x07
	.zero		1


	//   ....[2]....
        /*0338*/ 	.word	0x000032e0
        /*033c*/ 	.word	0x000000ff
        /*0340*/ 	.word	0x0000c000
        /*0344*/ 	.short	0x0100
        /*0346*/ 	.byte	0x07
	.zero		1


	//   ....[3]....
        /*0348*/ 	.word	0x000036c0
        /*034c*/ 	.word	0x000000ff
        /*0350*/ 	.word	0x0000c000
        /*0354*/ 	.short	0x010a
        /*0356*/ 	.byte	0x07
	.zero		1


	//   ....[4]....
        /*0358*/ 	.word	0x00003720
        /*035c*/ 	.word	0x000000ff
        /*0360*/ 	.word	0x0000c000
        /*0364*/ 	.short	0x0108
        /*0366*/ 	.byte	0x07
	.zero		1


	//   ....[5]....
        /*0368*/ 	.word	0x000083b0
        /*036c*/ 	.word	0x000000ff
        /*0370*/ 	.word	0x00014010
        /*0374*/ 	.short	0x0100
        /*0376*/ 	.byte	0x07
	.zero		1


	//   ....[6]....
        /*0378*/ 	.word	0x000085f0
        /*037c*/ 	.word	0x000000ff
        /*0380*/ 	.word	0x00014010
        /*0384*/ 	.short	0x010a
        /*0386*/ 	.byte	0x07
	.zero		1


	//   ....[7]....
        /*0388*/ 	.word	0x00008640
        /*038c*/ 	.word	0x000000ff
        /*0390*/ 	.word	0x00014010
        /*0394*/ 	.short	0x0108
        /*0396*/ 	.byte	0x07
	.zero		1


	//   ....[8]....
        /*0398*/ 	.word	0x00008690
        /*039c*/ 	.word	0x000000ff
        /*03a0*/ 	.word	0x00000000
        /*03a4*/ 	.short	0x010a
        /*03a6*/ 	.byte	0x0a
	.zero		1


	//   ....[9]....
        /*03a8*/ 	.word	0x0000c820
        /*03ac*/ 	.word	0x000000ff
        /*03b0*/ 	.word	0x00000000
        /*03b4*/ 	.short	0x010a
        /*03b6*/ 	.byte	0x0a
	.zero		1


	//   ....[10]....
        /*03b8*/ 	.word	0x0000c960
        /*03bc*/ 	.word	0x000000ff
        /*03c0*/ 	.word	0x00014000
        /*03c4*/ 	.short	0x0108
        /*03c6*/ 	.byte	0x07
	.zero		1


	//   ....[11]....
        /*03c8*/ 	.word	0x0000ca00
        /*03cc*/ 	.word	0x000000ff
        /*03d0*/ 	.word	0x00014008
        /*03d4*/ 	.short	0x0108
        /*03d6*/ 	.byte	0x07
	.zero		1


	//   ....[12]....
        /*03d8*/ 	.word	0x0000efe0
        /*03dc*/ 	.word	0x000000ff
        /*03e0*/ 	.word	0x0000c000
        /*03e4*/ 	.short	0x010a
        /*03e6*/ 	.byte	0x07
	.zero		1


	//   ....[13]....
        /*03e8*/ 	.word	0x0000f010
        /*03ec*/ 	.word	0x000000ff
        /*03f0*/ 	.word	0x00014010
        /*03f4*/ 	.short	0x010a
        /*03f6*/ 	.byte	0x07
	.zero		1


	//   ....[14]....
        /*03f8*/ 	.word	0x0000f040
        /*03fc*/ 	.word	0x000000ff
        /*0400*/ 	.word	0x00000000
        /*0404*/ 	.short	0x010a
        /*0406*/ 	.byte	0x0a
	.zero		1


	//   ....[15]....
        /*0408*/ 	.word	0x0000f070
        /*040c*/ 	.word	0x000000ff
        /*0410*/ 	.word	0x00000000
        /*0414*/ 	.short	0x010a
        /*0416*/ 	.byte	0x0a
	.zero		1


	//----- nvinfo : EIATTR_NUM_MBARRIERS
	.align		4
.L_81:
        /*0418*/ 	.byte	0x03, 0x38
        /*041a*/ 	.short	0xffff


	//----- nvinfo : EIATTR_EXIT_INSTR_OFFSETS
	.align		4
        /*041c*/ 	.byte	0x04, 0x1c
        /*041e*/ 	.short	(.L_83 - .L_82)


	//   ....[0]....
.L_82:
        /*0420*/ 	.word	0x0000efd0


	//----- nvinfo : EIATTR_REQNTID
	.align		4
.L_83:
        /*0424*/ 	.byte	0x04, 0x10
        /*0426*/ 	.short	(.L_85 - .L_84)
.L_84:
        /*0428*/ 	.word	0x00000100
        /*042c*/ 	.word	0x00000001
        /*0430*/ 	.word	0x00000001


	//----- nvinfo : EIATTR_CRS_STACK_SIZE
	.align		4
.L_85:
        /*0434*/ 	.byte	0x04, 0x1e
        /*0436*/ 	.short	(.L_87 - .L_86)
.L_86:
        /*0438*/ 	.word	0x00000000


	//----- nvinfo : EIATTR_CBANK_PARAM_SIZE
	.align		4
.L_87:
        /*043c*/ 	.byte	0x03, 0x19
        /*043e*/ 	.short	0x0088


	//----- nvinfo : EIATTR_PARAM_CBANK
	.align		4
        /*0440*/ 	.byte	0x04, 0x0a
        /*0442*/ 	.short	(.L_89 - .L_88)
	.align		4
.L_88:
        /*0444*/ 	.word	index@(.nv.constant0.attn_fwd)
        /*0448*/ 	.short	0x0380
        /*044a*/ 	.short	0x0088


	//----- nvinfo : EIATTR_SW_WAR
	.align		4
.L_89:
        /*044c*/ 	.byte	0x04, 0x36
        /*044e*/ 	.short	(.L_91 - .L_90)
.L_90:
        /*0450*/ 	.word	0x00000008
.L_91:


//--------------------- .nv.compat                --------------------------
	.section	.nv.compat,"",@"SHT_CUDA_COMPAT_INFO"
	.align	4
        /*0000*/ 	.byte	0x02, 0x02, 0x02, 0x00, 0x02, 0x05, 0x05, 0x00, 0x02, 0x03, 0x00, 0x00, 0x02, 0x06, 0x01, 0x00


//--------------------- .nv.callgraph             --------------------------
	.section	.nv.callgraph,"",@"SHT_CUDA_CALLGRAPH"
	.align	4
	.sectionentsize	8
	.align		4
        /*0000*/ 	.word	0x00000000
	.align		4
        /*0004*/ 	.word	0xffffffff
	.align		4
        /*0008*/ 	.word	0x00000000
	.align		4
        /*000c*/ 	.word	0xfffffffe
	.align		4
        /*0010*/ 	.word	0x00000000
	.align		4
        /*0014*/ 	.word	0xfffffffd
	.align		4
        /*0018*/ 	.word	0x00000000
	.align		4
        /*001c*/ 	.word	0xfffffffc


//--------------------- .nv.constant4             --------------------------
	.section	.nv.constant4,"a",@progbits
	.align	8
	.align		8
.nv.constant4:
        /*0000*/ 	.dword	_$_str


//--------------------- .text.attn_fwd            --------------------------
	.section	.text.attn_fwd,"ax",@progbits
	.align	128
        .global         attn_fwd
        .type           attn_fwd,@function
        .size           attn_fwd,(.L_x_28 - attn_fwd)
        .other          attn_fwd,@"STO_CUDA_ENTRY STV_DEFAULT"
attn_fwd:
.text.attn_fwd:
[----:B------:R-:W0:Y:S01]  /*0000*/  LDC R1, c[0x0][0x37c] ;  /* 0x0000df00ff017b82 */ /* 0x000e220000000800 */
[----:B------:R-:W1:Y:S01]  /*0010*/  S2R R0, SR_TID.X ;  /* 0x0000000000007919 */ /* 0x000e620000002100 */
[----:B0-----:R-:W-:Y:S02]  /*0020*/  IADD3 R1, PT, PT, R1, -0x80, RZ ;  /* 0xffffff8001017810 */ /* 0x001fe40007ffe0ff */
[----:B-1----:R-:W-:-:S13]  /*0030*/  ISETP.GE.U32.AND P0, PT, R0, 0x20, PT ;  /* 0x000000200000780c */ /* 0x002fda0003f06070 */
[----:B------:R-:W-:Y:S05]  /*0040*/  @P0 BRA `(.L_x_0) ;  /* 0x0000000000b80947 */ /* 0x000fea0003800000 */
[----:B------:R-:W0:Y:S01]  /*0050*/  S2UR UR6, SR_CgaCtaId ;  /* 0x00000000000679c3 */ /* 0x000e220000008800 */
[----:B------:R-:W-:Y:S01]  /*0060*/  NOP ;  /* 0x0000000000007918 */ /* 0x000fe20000000000 */
[----:B------:R-:W-:Y:S02]  /*0070*/  UMOV UR4, 0x40 ;  /* 0x0000004000047882 */ /* 0x000fe40000000000 */
[----:B0-----:R-:W-:-:S09]  /*0080*/  ULEA UR4, UR6, UR4, 0x18 ;  /* 0x0000000406047291 */ /* 0x001fd2000f8ec0ff */
[----:B------:R-:W0:Y:S01]  /*0090*/  LDS.U8 R0, [UR4] ;  /* 0x00000004ff007984 */ /* 0x000e220008000000 */
[----:B------:R-:W-:Y:S02]  /*00a0*/  UMOV UR4, 0x400 ;  /* 0x0000040000047882 */ /* 0x000fe40000000000 */
[----:B------:R-:W-:Y:S01]  /*00b0*/  ULEA UR4, UR6, UR4, 0x18 ;  /* 0x0000000406047291 */ /* 0x000fe2000f8ec0ff */
[----:B0-----:R-:W-:-:S13]  /*00c0*/  ISETP.NE.AND P1, PT, R0, RZ, PT ;  /* 0x000000ff0000720c */ /* 0x001fda0003f25270 */
[----:B------:R-:W-:Y:S05]  /*00d0*/  @P1 BRA `(.L_x_1) ;  /* 0x00000000007c1947 */ /* 0x000fea0003800000 */
[----:B------:R-:W-:-:S13]  /*00e0*/  ELECT P1, URZ, PT ;  /* 0x0000000000ff782f */ /* 0x000fda0003820000 */
[----:B------:R-:W-:Y:S05]  /*00f0*/  @!P1 BRA `(.L_x_2) ;  /* 0x0000000000849947 */ /* 0x000fea0003800000 */
[----:B------:R-:W-:Y:S01]  /*0100*/  UMOV UR5, 0x10 ;  /* 0x0000001000057882 */ /* 0x000fe20000000000 */
[----:B------:R-:W-:Y:S01]  /*0110*/  HFMA2 R4, -RZ, RZ, 0, 5.9604644775390625e-08 ;  /* 0x00000001ff047431 */ /* 0x000fe200000001ff */
[----:B------:R-:W-:-:S03]  /*0120*/  MOV R5, 0xffff ;  /* 0x0000ffff00057802 */ /* 0x000fc60000000f00 */
[----:B------:R-:W-:Y:S04]  /*0130*/  DEPBAR.LE SB0, 0x36 ;  /* 0x00008d800000791a */ /* 0x000fe80000000000 */
[----:B------:R-:W0:Y:S02]  /*0140*/  UTCATOMSWS.FIND_AND_SET.ALIGN UP0, UR5, UR5 ;  /* 0x00000005000575e3 */ /* 0x000e240008000800 */
[----:B0-----:R-:W-:-:S04]  /*0150*/  PLOP3.LUT P1, PT, PT, PT, UP0, 0x80, 0x8 ;  /* 0x000000000008781c */ /* 0x001fc80003f2f008 */
[----:B------:R-:W-:-:S04]  /*0160*/  SEL R0, RZ, 0xffffffff, !P1 ;  /* 0xffffffffff007807 */ /* 0x000fc80004800000 */
[----:B------:R-:W-:Y:S02]  /*0170*/  ISETP.NE.AND P1, PT, R0, RZ, PT ;  /* 0x000000ff0000720c */ /* 0x000fe40003f25270 */
[----:B------:R-:W-:-:S11]  /*0180*/  MOV R0, UR5 ;  /* 0x0000000500007c02 */ /* 0x000fd60008000f00 */
[----:B------:R-:W-:Y:S05]  /*0190*/  @P1 BRA `(.L_x_3) ;  /* 0x0000000000241947 */ /* 0x000fea0003800000 */
.L_x_4:
[----:B------:R-:W-:Y:S05]  /*01a0*/  NANOSLEEP 0x64 ;  /* 0x000000640000795d */ /* 0x000fea0003800000 */
[----:B------:R-:W-:-:S05]  /*01b0*/  UMOV UR5, 0x10 ;  /* 0x0000001000057882 */ /* 0x000fca0000000000 */
[----:B------:R-:W-:Y:S04]  /*01c0*/  DEPBAR.LE SB0, 0x36 ;  /* 0x00008d800000791a */ /* 0x000fe80000000000 */
[----:B------:R-:W0:Y:S02]  /*01d0*/  UTCATOMSWS.FIND_AND_SET.ALIGN UP0, UR5, UR5 ;  /* 0x00000005000575e3 */ /* 0x000e240008000800 */
[----:B0-----:R-:W-:-:S04]  /*01e0*/  PLOP3.LUT P1, PT, PT, PT, UP0, 0x80, 0x8 ;  /* 0x000000000008781c */ /* 0x001fc80003f2f008 */
[----:B------:R-:W-:-:S04]  /*01f0*/  SEL R0, RZ, 0xffffffff, !P1 ;  /* 0xffffffffff007807 */ /* 0x000fc80004800000 */
[----:B------:R-:W-:Y:S02]  /*0200*/  ISETP.NE.AND P1, PT, R0, RZ, PT ;  /* 0x000000ff0000720c */ /* 0x000fe40003f25270 */
[----:B------:R-:W-:-:S11]  /*0210*/  MOV R0, UR5 ;  /* 0x0000000500007c02 */ /* 0x000fd60008000f00 */
[----:B------:R-:W-:Y:S05]  /*0220*/  @!P1 BRA `(.L_x_4) ;  /* 0xfffffffc00dc9947 */ /* 0x000fea000383ffff */
.L_x_3:
[----:B------:R-:W-:Y:S01]  /*0230*/  IADD3 R3, PT, PT, R0, 0x10, RZ ;  /* 0x0000001000037810 */ /* 0x000fe20007ffe0ff */
[----:B------:R-:W-:Y:S01]  /*0240*/  UMOV UR5, 0x50 ;  /* 0x0000005000057882 */ /* 0x000fe20000000000 */
[----:B------:R-:W-:Y:S01]  /*0250*/  SHF.L.U32 R2, R5, R0, RZ ;  /* 0x0000000005027219 */ /* 0x000fe200000006ff */
[----:B------:R-:W-:Y:S01]  /*0260*/  ULEA UR5, UR6, UR5, 0x18 ;  /* 0x0000000506057291 */ /* 0x000fe2000f8ec0ff */
[----:B------:R-:W-:Y:S02]  /*0270*/  SHF.L.U32 R3, R4, R3, RZ ;  /* 0x0000000304037219 */ /* 0x000fe400000006ff */
[----:B------:R-:W-:Y:S02]  /*0280*/  SHF.L.U32 R0, R0, 0x5, RZ ;  /* 0x0000000500007819 */ /* 0x000fe400000006ff */
[----:B------:R-:W-:-:S05]  /*0290*/  LOP3.LUT R2, R3, R2, RZ, 0xfc, !PT ;  /* 0x0000000203027212 */ /* 0x000fca00078efcff */
[----:B------:R0:W-:Y:S04]  /*02a0*/  ATOMS.OR RZ, [UR5], R2 ;  /* 0x00000002ffff798c */ /* 0x0001e8000b000005 */
[----:B------:R0:W-:Y:S01]  /*02b0*/  STS [UR4], R0 ;  /* 0x00000000ff007988 */ /* 0x0001e20008000804 */
[----:B------:R-:W-:Y:S05]  /*02c0*/  BRA `(.L_x_2) ;  /* 0x0000000000107947 */ /* 0x000fea0003800000 */
.L_x_1:
[----:B------:R-:W-:Y:S02]  /*02d0*/  MOV R0, 0xffffffff ;  /* 0xffffffff00007802 */ /* 0x000fe40000000f00 */
[----:B------:R-:W-:-:S03]  /*02e0*/  MOV R2, 0x310 ;  /* 0x0000031000027802 */ /* 0x000fc60000000f00 */
[----:B------:R0:W-:Y:S04]  /*02f0*/  STS [UR4], R0 ;  /* 0x00000000ff007988 */ /* 0x0001e80008000804 */
[----:B0-----:R-:W-:Y:S05]  /*0300*/  CALL.REL.NOINC `($__internal_1_$__cuda_sm10x_tcgen05_guardrail_trap_phase_invalid_during_alloc) ;  /* 0x000000ec00707944 */ /* 0x001fea0003c00000 */
.L_x_2:
[----:B------:R-:W-:Y:S05]  /*0310*/  WARPSYNC.ALL ;  /* 0x0000000000007948 */ /* 0x000fea0003800000 */
[----:B------:R-:W-:Y:S01]  /*0320*/  NOP ;  /* 0x0000000000007918 */ /* 0x000fe20000000000 */
.L_x_0:
[----:B------:R-:W1:Y:S01]  /*0330*/  S2R R136, SR_TID.X ;  /* 0x0000000000887919 */ /* 0x000e620000002100 */
[----:B------:R-:W2:Y:S01]  /*0340*/  S2UR UR9, SR_CTAID.Y ;  /* 0x00000000000979c3 */ /* 0x000ea20000002600 */
[----:B------:R-:W2:Y:S01]  /*0350*/  LDCU.64 UR4, c[0x0][0x3b0] ;  /* 0x00007600ff0477ac */ /* 0x000ea20008000a00 */
[----:B------:R-:W3:Y:S01]  /*0360*/  S2R R3, SR_CTAID.X ;  /* 0x0000000000037919 */ /* 0x000ee20000002500 */
[----:B------:R-:W-:Y:S01]  /*0370*/  UMOV UR7, 0x400 ;  /* 0x0000040000077882 */ /* 0x000fe20000000000 */
[----:B------:R-:W4:Y:S04]  /*0380*/  LDCU.64 UR18, c[0x0][0x358] ;  /* 0x00006b00ff1277ac */ /* 0x000f280008000a00 */
[----:B------:R-:W0:Y:S08]  /*0390*/  LDC.64 R6, c[0x0][0x380] ;  /* 0x0000e000ff067b82 */ /* 0x000e300000000a00 */
[----:B------:R-:W0:Y:S01]  /*03a0*/  LDC R135, c[0x0][0x3b8] ;  /* 0x0000ee00ff877b82 */ /* 0x000e220000000800 */
[----:B--2---:R-:W-:-:S07]  /*03b0*/  UIMAD UR4, UR9, UR4, URZ ;  /* 0x00000004090472a4 */ /* 0x004fce000f8e02ff */
[----:B------:R-:W2:Y:S01]  /*03c0*/  S2UR UR6, SR_CgaCtaId ;  /* 0x00000000000679c3 */ /* 0x000ea20000008800 */
[----:B------:R-:W-:Y:S01]  /*03d0*/  USHF.L.U32 UR8, UR4, 0x1, URZ ;  /* 0x0000000104087899 */ /* 0x000fe200080006ff */
[----:B01----:R-:W-:-:S04]  /*03e0*/  LOP3.LUT R0, R136, 0xff, RZ, 0xc0, !PT ;  /* 0x000000ff88007812 */ /* 0x003fc800078ec0ff */
[----:B---3--:R-:W-:-:S05]  /*03f0*/  LEA R2, R3, R0, 0x8 ;  /* 0x0000000003027211 */ /* 0x008fca00078e40ff */
[----:B------:R-:W-:Y:S01]  /*0400*/  IMAD R2, R2, UR5, RZ ;  /* 0x0000000502027c24 */ /* 0x000fe2000f8e02ff */
[----:B------:R-:W-:Y:S01]  /*0410*/  UIMAD.WIDE UR4, UR4, 0x2, URZ ;  /* 0x00000002040478a5 */ /* 0x000fe2000f8e02ff */
[C---:B------:R-:W-:Y:S02]  /*0420*/  SHF.L.U32 R13, R135.reuse, 0x4, RZ ;  /* 0x00000004870d7819 */ /* 0x040fe400000006ff */
[C---:B------:R-:W-:Y:S01]  /*0430*/  IMAD.HI R4, R2.reuse, 0x2, RZ ;  /* 0x0000000202047827 */ /* 0x040fe200078e02ff */
[----:B------:R-:W-:Y:S02]  /*0440*/  SHF.L.U32 R3, R2, 0x1, RZ ;  /* 0x0000000102037819 */ /* 0x000fe400000006ff */
[----:B------:R-:W-:Y:S02]  /*0450*/  SHF.L.U32 R9, R135, 0x3, RZ ;  /* 0x0000000387097819 */ /* 0x000fe400000006ff */
[----:B------:R-:W-:Y:S01]  /*0460*/  IADD3 R2, P1, P2, R3, UR8, R6 ;  /* 0x0000000803027c10 */ /* 0x000fe2000fa3e006 */
[----:B------:R-:W-:-:S02]  /*0470*/  IMAD R21, R135, 0x14, RZ ;  /* 0x0000001487157824 */ /* 0x000fc400078e02ff */
[C---:B------:R-:W-:Y:S01]  /*0480*/  IMAD R19, R135.reuse, 0xa, RZ ;  /* 0x0000000a87137824 */ /* 0x040fe200078e02ff */
[----:B------:R-:W-:Y:S01]  /*0490*/  IADD3.X R3, PT, PT, R4, UR5, R7, P1, P2 ;  /* 0x0000000504037c10 */ /* 0x000fe20008fe4407 */
[C---:B------:R-:W-:Y:S01]  /*04a0*/  IMAD R17, R135.reuse, 0x50, RZ ;  /* 0x0000005087117824 */ /* 0x040fe200078e02ff */
[CC--:B------:R-:W-:Y:S01]  /*04b0*/  LEA R12, P4, R135.reuse, R2.reuse, 0x5 ;  /* 0x00000002870c7211 */ /* 0x0c0fe200078828ff */
[C---:B------:R-:W-:Y:S01]  /*04c0*/  IMAD R11, R135.reuse, 0x6, RZ ;  /* 0x00000006870b7824 */ /* 0x040fe200078e02ff */
[CC--:B------:R-:W-:Y:S01]  /*04d0*/  LEA R8, P6, R135.reuse, R2.reuse, 0x4 ;  /* 0x0000000287087211 */ /* 0x0c0fe200078c20ff */
[----:B------:R-:W-:Y:S01]  /*04e0*/  IMAD R27, R135, 0x60, RZ ;  /* 0x00000060871b7824 */ /* 0x000fe200078e02ff */
[-C--:B------:R-:W-:Y:S01]  /*04f0*/  LEA.HI.X.SX32 R13, R13, R3.reuse, 0x1, P4 ;  /* 0x000000030d0d7211 */ /* 0x080fe200020f0eff */
[----:B------:R-:W-:Y:S01]  /*0500*/  IMAD R25, R135, 0x28, RZ ;  /* 0x0000002887197824 */ /* 0x000fe200078e02ff */
[-C--:B------:R-:W-:Y:S01]  /*0510*/  IADD3 R18, P4, PT, R21, R2.reuse, RZ ;  /* 0x0000000215127210 */ /* 0x080fe20007f9e0ff */
[----:B------:R-:W-:Y:S01]  /*0520*/  IMAD R33, R135, 0x18, RZ ;  /* 0x0000001887217824 */ /* 0x000fe200078e02ff */
[----:B------:R-:W-:Y:S01]  /*0530*/  LEA.HI.X.SX32 R9, R9, R3, 0x1, P6 ;  /* 0x0000000309097211 */ /* 0x000fe200030f0eff */
[C---:B------:R-:W-:Y:S01]  /*0540*/  IMAD R39, R135.reuse, 0x30, RZ ;  /* 0x0000003087277824 */ /* 0x040fe200078e02ff */
[C---:B------:R-:W-:Y:S01]  /*0550*/  SHF.L.U32 R15, R135.reuse, 0x5, RZ ;  /* 0x00000005870f7819 */ /* 0x040fe200000006ff */
[C---:B------:R-:W-:Y:S01]  /*0560*/  IMAD R45, R135.reuse, 0x38, RZ ;  /* 0x00000038872d7824 */ /* 0x040fe200078e02ff */
[C---:B------:R-:W-:Y:S01]  /*0570*/  LEA R5, R135.reuse, R135, 0x2 ;  /* 0x0000008787057211 */ /* 0x040fe200078e10ff */
[C---:B------:R-:W-:Y:S01]  /*0580*/  IMAD R31, R135.reuse, 0xc, RZ ;  /* 0x0000000c871f7824 */ /* 0x040fe200078e02ff */
[CC--:B------:R-:W-:Y:S01]  /*0590*/  LEA R14, P2, R135.reuse, R2.reuse, 0x6 ;  /* 0x00000002870e7211 */ /* 0x0c0fe200078430ff */
[----:B------:R-:W-:Y:S01]  /*05a0*/  IMAD R41, R135, 0xe, RZ ;  /* 0x0000000e87297824 */ /* 0x000fe200078e02ff */
[-C--:B------:R-:W-:Y:S01]  /*05b0*/  IADD3 R16, P6, PT, R19, R2.reuse, RZ ;  /* 0x0000000213107210 */ /* 0x080fe20007fde0ff */
[----:B------:R-:W-:Y:S01]  /*05c0*/  IMAD R43, R135, 0x1c, RZ ;  /* 0x0000001c872b7824 */ /* 0x000fe200078e02ff */
[-C--:B------:R-:W-:Y:S01]  /*05d0*/  IADD3 R4, P1, PT, R17, R2.reuse, RZ ;  /* 0x0000000211047210 */ /* 0x080fe20007f3e0ff */
[----:B------:R-:W-:Y:S01]  /*05e0*/  IMAD R189, R135, 0x7e, RZ ;  /* 0x0000007e87bd7824 */ /* 0x000fe200078e02ff */
[----:B------:R-:W-:Y:S01]  /*05f0*/  LEA.HI.X.SX32 R19, R19, R3, 0x1, P4 ;  /* 0x0000000313137211 */ /* 0x000fe200020f0eff */
[C---:B------:R-:W-:Y:S01]  /*0600*/  IMAD R175, R135.reuse, 0x70, RZ ;  /* 0x0000007087af7824 */ /* 0x040fe200078e02ff */
[C---:B------:R-:W-:Y:S01]  /*0610*/  LEA R7, R135.reuse, R135, 0x1 ;  /* 0x0000008787077211 */ /* 0x040fe200078e08ff */
[----:B------:R-:W-:Y:S01]  /*0620*/  IMAD R55, R135, 0x12, RZ ;  /* 0x0000001287377824 */ /* 0x000fe200078e02ff */
[-C--:B------:R-:W-:Y:S01]  /*0630*/  IADD3 R24, P4, PT, R11, R2.reuse, RZ ;  /* 0x000000020b187210 */ /* 0x080fe20007f9e0ff */
[----:B------:R-:W-:Y:S01]  /*0640*/  BAR.SYNC.DEFER_BLOCKING 0x0 ;  /* 0x0000000000007b1d */ /* 0x000fe20000010000 */
[-C--:B------:R-:W-:Y:S01]  /*0650*/  IADD3 R6, P5, PT, R27, R2.reuse, RZ ;  /* 0x000000021b067210 */ /* 0x080fe20007fbe0ff */
[----:B------:R-:W-:Y:S01]  /*0660*/  IMAD R69, R135, 0x42, RZ ;  /* 0x0000004287457824 */ /* 0x000fe200078e02ff */
[-C--:B------:R-:W-:Y:S01]  /*0670*/  LEA.HI.X.SX32 R15, R15, R3.reuse, 0x1, P2 ;  /* 0x000000030f0f7211 */ /* 0x080fe200010f0eff */
[----:B------:R-:W-:Y:S01]  /*0680*/  IMAD R71, R135, 0x44, RZ ;  /* 0x0000004487477824 */ /* 0x000fe200078e02ff */
[-C--:B------:R-:W-:Y:S01]  /*0690*/  LEA.HI.X.SX32 R17, R5, R3.reuse, 0x1, P6 ;  /* 0x0000000305117211 */ /* 0x080fe200030f0eff */
[----:B------:R-:W-:Y:S01]  /*06a0*/  IMAD R61, R135, 0x16, RZ ;  /* 0x00000016873d7824 */ /* 0x000fe200078e02ff */
        /* <DEDUP_REMOVED lines=15> */
[C---:B------:R-:W-:Y:S01]  /*07a0*/  IMAD R57, R135.reuse, 0x13, RZ ;  /* 0x0000001387397824 */ /* 0x040fe200078e02ff */
[C---:B------:R-:W-:Y:S01]  /*07b0*/  SHF.L.U32 R29, R135.reuse, 0x1, RZ ;  /* 0x00000001871d7819 */ /* 0x040fe200000006ff */
[----:B------:R-:W-:Y:S01]  /*07c0*/  IMAD R99, R135, 0x2a, RZ ;  /* 0x0000002a87637824 */ /* 0x000fe200078e02ff */
[-C--:B------:R-:W-:Y:S01]  /*07d0*/  IADD3 R26, P2, PT, R31, R2.reuse, RZ ;  /* 0x000000021f1a7210 */ /* 0x080fe20007f5e0ff */
[----:B------:R-:W-:Y:S01]  /*07e0*/  IMAD R103, R135, 0x2c, RZ ;  /* 0x0000002c87677824 */ /* 0x000fe200078e02ff */
[-C--:B------:R-:W-:Y:S01]  /*07f0*/  LEA.HI.X.SX32 R31, R31, R3.reuse, 0x1, P1 ;  /* 0x000000031f1f7211 */ /* 0x080fe200008f0eff */
[----:B------:R-:W-:Y:S01]  /*0800*/  IMAD R107, R135, 0x2e, RZ ;  /* 0x0000002e876b7824 */ /* 0x000fe200078e02ff */
[----:B------:R-:W-:Y:S01]  /*0810*/  LEA.HI.X.SX32 R33, R33, R3, 0x1, P4 ;  /* 0x0000000321217211 */ /* 0x000fe200020f0eff */
[----:B--2---:R-:W-:Y:S01]  /*0820*/  ULEA UR7, UR6, UR7, 0x18 ;  /* 0x0000000706077291 */ /* 0x004fe2000f8ec0ff */
[CC--:B------:R-:W-:Y:S01]  /*0830*/  LEA R23, R135.reuse, -R135.reuse, 0x3 ;  /* 0x8000008787177211 */ /* 0x0c0fe200078e18ff */
[----:B------:R-:W-:Y:S01]  /*0840*/  IMAD R59, R135, 0x15, RZ ;  /* 0x00000015873b7824 */ /* 0x000fe200078e02ff */
[-C--:B------:R-:W-:Y:S01]  /*0850*/  IADD3 R38, P1, PT, R41, R2.reuse, RZ ;  /* 0x0000000229267210 */ /* 0x080fe20007f3e0ff */
[----:B------:R-:W-:Y:S01]  /*0860*/  IMAD R63, R135, 0x17, RZ ;  /* 0x00000017873f7824 */ /* 0x000fe200078e02ff */
[-C--:B------:R-:W-:Y:S01]  /*0870*/  IADD3 R40, P4, PT, R43, R2.reuse, RZ ;  /* 0x000000022b287210 */ /* 0x080fe20007f9e0ff */
[C---:B------:R-:W-:Y:S01]  /*0880*/  IMAD R113, R135.reuse, 0x32, RZ ;  /* 0x0000003287717824 */ /* 0x040fe200078e02ff */
[C---:B------:R-:W-:Y:S01]  /*0890*/  LEA R67, R135.reuse, -R135, 0x6 ;  /* 0x8000008787437211 */ /* 0x040fe200078e30ff */
[----:B------:R-:W-:Y:S01]  /*08a0*/  IMAD R117, R135, 0x34, RZ ;  /* 0x0000003487757824 */ /* 0x000fe200078e02ff */
[-C--:B------:R-:W-:Y:S01]  /*08b0*/  IADD3 R22, P6, PT, R189, R2.reuse, RZ ;  /* 0x00000002bd167210 */ /* 0x080fe20007fde0ff */
[----:B------:R-:W-:Y:S01]  /*08c0*/  IMAD R121, R135, 0x36, RZ ;  /* 0x0000003687797824 */ /* 0x000fe200078e02ff */
[-C--:B------:R-:W-:Y:S01]  /*08d0*/  LEA.HI.X.SX32 R43, R43, R3.reuse, 0x1, P5 ;  /* 0x000000032b2b7211 */ /* 0x080fe200028f0eff */
[----:B------:R-:W-:Y:S01]  /*08e0*/  IMAD R65, R135, 0x19, RZ ;  /* 0x0000001987417824 */ /* 0x000fe200078e02ff */
[-C--:B------:R-:W-:Y:S01]  /*08f0*/  IADD3 R10, P3, PT, R175, R2.reuse, RZ ;  /* 0x00000002af0a7210 */ /* 0x080fe20007f7e0ff */
[----:B------:R-:W-:Y:S01]  /*0900*/  IMAD R75, R135, 0x1b, RZ ;  /* 0x0000001b874b7824 */ /* 0x000fe200078e02ff */
[----:B------:R-:W-:Y:S01]  /*0910*/  IADD3 R66, P5, PT, R29, R2, RZ ;  /* 0x000000021d427210 */ /* 0x000fe20007fbe0ff */
[----:B------:R-:W-:Y:S01]  /*0920*/  IMAD R127, R135, 0x3a, RZ ;  /* 0x0000003a877f7824 */ /* 0x000fe200078e02ff */
[-C--:B------:R-:W-:Y:S01]  /*0930*/  LEA.HI.X.SX32 R39, R23, R3.reuse, 0x1, P1 ;  /* 0x0000000317277211 */ /* 0x080fe200008f0eff */
[----:B------:R-:W-:Y:S01]  /*0940*/  IMAD R131, R135, 0x3c, RZ ;  /* 0x0000003c87837824 */ /* 0x000fe200078e02ff */
[-C--:B------:R-:W-:Y:S01]  /*0950*/  LEA.HI.X.SX32 R27, R11, R3.reuse, 0x1, P2 ;  /* 0x000000030b1b7211 */ /* 0x080fe200010f0eff */
[----:B------:R-:W-:Y:S01]  /*0960*/  IMAD R133, R135, 0x3e, RZ ;  /* 0x0000003e87857824 */ /* 0x000fe200078e02ff */
[-C--:B------:R-:W-:Y:S01]  /*0970*/  LEA.HI.X.SX32 R23, R67, R3.reuse, 0x1, P6 ;  /* 0x0000000343177211 */ /* 0x080fe200030f0eff */
[----:B------:R-:W0:Y:S01]  /*0980*/  LDS R132, [UR7] ;  /* 0x00000007ff847984 */ /* 0x000e220008000800 */
[-C--:B------:R-:W-:Y:S01]  /*0990*/  LEA.HI.X.SX32 R11, R45, R3.reuse, 0x1, P3 ;  /* 0x000000032d0b7211 */ /* 0x080fe200018f0eff */
[C---:B------:R-:W-:Y:S01]  /*09a0*/  IMAD R137, R135.reuse, 0x46, RZ ;  /* 0x0000004687897824 */ /* 0x040fe200078e02ff */
[C---:B------:R-:W-:Y:S01]  /*09b0*/  LEA.HI.X.SX32 R67, R135.reuse, R3, 0x1, P5 ;  /* 0x0000000387437211 */ /* 0x040fe200028f0eff */
[----:B------:R-:W-:Y:S01]  /*09c0*/  BAR.SYNC.DEFER_BLOCKING 0x0 ;  /* 0x0000000000007b1d */ /* 0x000fe20000010000 */
[----:B------:R-:W-:-:S02]  /*09d0*/  SHF.L.U32 R35, R135, 0x2, RZ ;  /* 0x0000000287237819 */ /* 0x000fc400000006ff */
[C---:B------:R-:W-:Y:S02]  /*09e0*/  LEA R37, R135.reuse, R135, 0x3 ;  /* 0x0000008787257211 */ /* 0x040fe400078e18ff */
[CC--:B------:R-:W-:Y:S01]  /*09f0*/  LEA R68, P3, R135.reuse, R2.reuse, 0x2 ;  /* 0x0000000287447211 */ /* 0x0c0fe200078610ff */
[C---:B------:R-:W-:Y:S01]  /*0a00*/  IMAD R77, R135.reuse, 0x1d, RZ ;  /* 0x0000001d874d7824 */ /* 0x040fe200078e02ff */
[CC--:B------:R-:W-:Y:S01]  /*0a10*/  LEA R70, P6, R135.reuse, R2.reuse, 0x3 ;  /* 0x0000000287467211 */ /* 0x0c0fe200078c18ff */
[----:B------:R-:W-:Y:S01]  /*0a20*/  IMAD R87, R135, 0x23, RZ ;  /* 0x0000002387577824 */ /* 0x000fe200078e02ff */
[-C--:B------:R-:W-:Y:S01]  /*0a30*/  IADD3 R44, P5, PT, R55, R2.reuse, RZ ;  /* 0x00000002372c7210 */ /* 0x080fe20007fbe0ff */
        /* <DEDUP_REMOVED lines=9> */
[----:B------:R-:W-:Y:S01]  /*0ad0*/  LEA.HI.X.SX32 R45, R37, R3, 0x1, P5 ;  /* 0x00000003252d7211 */ /* 0x000fe200028f0eff */
[C---:B------:R-:W-:Y:S01]  /*0ae0*/  IMAD R149, R135.reuse, 0x54, RZ ;  /* 0x0000005487957824 */ /* 0x040fe200078e02ff */
[C---:B------:R-:W-:Y:S01]  /*0af0*/  LEA R51, R135.reuse, -R135, 0x4 ;  /* 0x8000008787337211 */ /* 0x040fe200078e20ff */
        /* <DEDUP_REMOVED lines=13> */
[C---:B------:R-:W-:Y:S01]  /*0bd0*/  LEA R53, R135.reuse, R135, 0x4 ;  /* 0x0000008787357211 */ /* 0x040fe200078e20ff */
        /* <DEDUP_REMOVED lines=39> */
[----:B------:R-:W-:Y:S01]  /*0e50*/  LEA.HI.X.SX32 R41, R41, R3, 0x1, P4 ;  /* 0x0000000329297211 */ /* 0x000fe200020f0eff */
[----:B------:R-:W-:Y:S01]  /*0e60*/  IMAD R187, R135, 0x7c, RZ ;  /* 0x0000007c87bb7824 */ /* 0x000fe200078e02ff */
[-C--:B------:R-:W-:Y:S01]  /*0e70*/  IADD3 R76, P3, PT, R127, R2.reuse, RZ ;  /* 0x000000027f4c7210 */ /* 0x080fe20007f7e0ff */
[----:B------:R-:W-:Y:S01]  /*0e80*/  IMAD R125, R135, 0x39, RZ ;  /* 0x00000039877d7824 */ /* 0x000fe200078e02ff */
[-C--:B------:R-:W-:Y:S01]  /*0e90*/  IADD3 R78, P6, PT, R131, R2.reuse, RZ ;  /* 0x00000002834e7210 */ /* 0x080fe20007fde0ff */
[----:B----4-:R1:W5:Y:S01]  /*0ea0*/  LDG.E.U16 R120, desc[UR18][R2.64] ;  /* 0x0000001202787981 */ /* 0x010362000c1e1500 */
[-C--:B------:R-:W-:Y:S01]  /*0eb0*/  IADD3 R80, P5, PT, R133, R2.reuse, RZ ;  /* 0x0000000285507210 */ /* 0x080fe20007fbe0ff */
[C---:B------:R-:W-:Y:S01]  /*0ec0*/  IMAD R129, R135.reuse, 0x3b, RZ ;  /* 0x0000003b87817824 */ /* 0x040fe200078e02ff */
[----:B------:R-:W-:Y:S01]  /*0ed0*/  LEA R83, R135, R135, 0x5 ;  /* 0x0000008787537211 */ /* 0x000fe200078e28ff */
[----:B------:R-:W2:Y:S01]  /*0ee0*/  LDCU UR4, c[0x0][0x3c8] ;  /* 0x00007900ff0477ac */ /* 0x000ea20008000800 */
[----:B------:R-:W-:Y:S01]  /*0ef0*/  IADD3 R36, P4, PT, R137, R2, RZ ;  /* 0x0000000289247210 */ /* 0x000fe20007f9e0ff */
[----:B------:R-:W5:Y:S01]  /*0f00*/  LDG.E.U16 R7, desc[UR18][R6.64] ;  /* 0x0000001206077981 */ /* 0x000f62000c1e1500 */
[----:B------:R-:W-:-:S02]  /*0f10*/  LEA.HI.X.SX32 R77, R77, R3, 0x1, P3 ;  /* 0x000000034d4d7211 */ /* 0x000fc400018f0eff */
[-C--:B------:R-:W-:Y:S01]  /*0f20*/  LEA.HI.X.SX32 R79, R79, R3.reuse, 0x1, P6 ;  /* 0x000000034f4f7211 */ /* 0x080fe200030f0eff */
[----:B------:R3:W5:Y:S01]  /*0f30*/  LDG.E.U16 R8, desc[UR18][R8.64] ;  /* 0x0000001208087981 */ /* 0x000762000c1e1500 */
[-C--:B------:R-:W-:Y:S02]  /*0f40*/  LEA.HI.X.SX32 R81, R81, R3.reuse, 0x1, P5 ;  /* 0x0000000351517211 */ /* 0x080fe400028f0eff */
[-C--:B------:R-:W-:Y:S01]  /*0f50*/  IADD3 R82, P3, PT, R139, R2.reuse, RZ ;  /* 0x000000028b527210 */ /* 0x080fe20007f7e0ff */
[----:B------:R-:W5:Y:S01]  /*0f60*/  LDG.E.U16 R12, desc[UR18][R12.64] ;  /* 0x000000120c0c7981 */ /* 0x000f62000c1e1500 */
[-C--:B------:R-:W-:Y:S02]  /*0f70*/  IADD3 R84, P6, PT, R141, R2.reuse, RZ ;  /* 0x000000028d547210 */ /* 0x080fe40007fde0ff */
[----:B------:R-:W-:Y:S01]  /*0f80*/  IADD3 R86, P5, PT, R143, R2, RZ ;  /* 0x000000028f567210 */ /* 0x000fe20007fbe0ff */
[----:B------:R-:W5:Y:S01]  /*0f90*/  LDG.E.U16 R14, desc[UR18][R14.64] ;  /* 0x000000120e0e7981 */ /* 0x000f62000c1e1500 */
[----:B------:R-:W-:-:S02]  /*0fa0*/  LEA.HI.X.SX32 R29, R83, R3, 0x1, P2 ;  /* 0x00000003531d7211 */ /* 0x000fc400010f0eff */
[-C--:B------:R-:W-:Y:S01]  /*0fb0*/  LEA.HI.X.SX32 R35, R85, R3.reuse, 0x1, P1 ;  /* 0x0000000355237211 */ /* 0x080fe200008f0eff */
[----:B------:R-:W5:Y:S01]  /*0fc0*/  LDG.E.U16 R16, desc[UR18][R16.64] ;  /* 0x0000001210107981 */ /* 0x000f62000c1e1500 */
        /* <DEDUP_REMOVED lines=46> */
[-C--:B------:R-:W-:Y:S01]  /*12b0*/  LEA.HI.X.SX32 R113, R119, R3.reuse, 0x1, P2 ;  /* 0x0000000377717211 */ /* 0x080fe200010f0eff */
[----:B------:R-:W5:Y:S01]  /*12c0*/  LDG.E.U16 R46, desc[UR18][R46.64] ;  /* 0x000000122e2e7981 */ /* 0x000f62000c1e1500 */
[-C--:B------:R-:W-:Y:S02]  /*12d0*/  LEA.HI.X.SX32 R115, R121, R3.reuse, 0x1, P1 ;  /* 0x0000000379737211 */ /* 0x080fe400008f0eff */
[----:B------:R-:W-:Y:S01]  /*12e0*/  LEA.HI.X.SX32 R117, R123, R3, 0x1, P4 ;  /* 0x000000037b757211 */ /* 0x000fe200020f0eff */
[----:B------:R2:W5:Y:S01]  /*12f0*/  LDG.E.U16 R121, desc[UR18][R4.64] ;  /* 0x0000001204797981 */ /* 0x000562000c1e1500 */
[----:B------:R-:W-:-:S02]  /*1300*/  IADD3 R118, P3, PT, R177, R2, RZ ;  /* 0x00000002b1767210 */ /* 0x000fc40007f7e0ff */
[-C--:B------:R-:W-:Y:S01]  /*1310*/  IADD3 R122, P6, PT, R179, R2.reuse, RZ ;  /* 0x00000002b37a7210 */ /* 0x080fe20007fde0ff */
[----:B------:R4:W5:Y:S01]  /*1320*/  LDG.E.U16 R48, desc[UR18][R48.64] ;  /* 0x0000001230307981 */ /* 0x000962000c1e1500 */
[-C--:B------:R-:W-:Y:S02]  /*1330*/  IADD3 R124, P5, PT, R181, R2.reuse, RZ ;  /* 0x00000002b57c7210 */ /* 0x080fe40007fbe0ff */
[-C--:B------:R-:W-:Y:S01]  /*1340*/  IADD3 R126, P2, PT, R183, R2.reuse, RZ ;  /* 0x00000002b77e7210 */ /* 0x080fe20007f5e0ff */
[----:B------:R4:W5:Y:S01]  /*1350*/  LDG.E.U16 R50, desc[UR18][R50.64] ;  /* 0x0000001232327981 */ /* 0x000962000c1e1500 */
[-C--:B------:R-:W-:Y:S02]  /*1360*/  IADD3 R128, P1, PT, R185, R2.reuse, RZ ;  /* 0x00000002b9807210 */ /* 0x080fe40007f3e0ff */
[----:B------:R-:W-:Y:S01]  /*1370*/  IADD3 R130, P4, PT, R187, R2, RZ ;  /* 0x00000002bb827210 */ /* 0x000fe20007f9e0ff */
[----:B-1----:R-:W-:Y:S01]  /*1380*/  IMAD R2, R135, 0x3d, RZ ;  /* 0x0000003d87027824 */ /* 0x002fe200078e02ff */
[-C--:B------:R-:W-:Y:S01]  /*1390*/  LEA.HI.X.SX32 R119, R125, R3.reuse, 0x1, P3 ;  /* 0x000000037d777211 */ /* 0x080fe200018f0eff */
[----:B------:R-:W1:Y:S01]  /*13a0*/  LDC.64 R134, c[0x0][0x388] ;  /* 0x0000e200ff867b82 */ /* 0x000e620000000a00 */
[-C--:B------:R-:W-:Y:S01]  /*13b0*/  LEA.HI.X.SX32 R123, R127, R3.reuse, 0x1, P6 ;  /* 0x000000037f7b7211 */ /* 0x080fe200030f0eff */
[----:B------:R4:W5:Y:S01]  /*13c0*/  LDG.E.U16 R52, desc[UR18][R52.64] ;  /* 0x0000001234347981 */ /* 0x000962000c1e1500 */
[----:B------:R-:W-:-:S02]  /*13d0*/  LEA.HI.X.SX32 R125, R129, R3, 0x1, P5 ;  /* 0x00000003817d7211 */ /* 0x000fc400028f0eff */
[-C--:B------:R-:W-:Y:S01]  /*13e0*/  LEA.HI.X.SX32 R127, R131, R3.reuse, 0x1, P2 ;  /* 0x00000003837f7211 */ /* 0x080fe200010f0eff */
[----:B------:R4:W5:Y:S01]  /*13f0*/  LDG.E.U16 R54, desc[UR18][R54.64] ;  /* 0x0000001236367981 */ /* 0x000962000c1e1500 */
[-C--:B------:R-:W-:Y:S02]  /*1400*/  LEA.HI.X.SX32 R129, R2, R3.reuse, 0x1, P1 ;  /* 0x0000000302817211 */ /* 0x080fe400008f0eff */
[----:B------:R-:W-:Y:S01]  /*1410*/  LEA.HI.X.SX32 R131, R133, R3, 0x1, P4 ;  /* 0x0000000385837211 */ /* 0x000fe200020f0eff */
[----:B------:R4:W5:Y:S01]  /*1420*/  LDG.E.U16 R56, desc[UR18][R56.64] ;  /* 0x0000001238387981 */ /* 0x000962000c1e1500 */
[----:B------:R-:W1:Y:S01]  /*1430*/  LDC.64 R2, c[0x0][0x3c0] ;  /* 0x0000f000ff027b82 */ /* 0x000e620000000a00 */
[----:B------:R-:W-:Y:S02]  /*1440*/  LOP3.LUT R221, R136, 0x3f, RZ, 0xc0, !PT ;  /* 0x0000003f88dd7812 */ /* 0x000fe400078ec0ff */
[----:B---3--:R-:W-:Y:S01]  /*1450*/  SHF.R.U32.HI R9, RZ, 0x5, R136 ;  /* 0x00000005ff097819 */ /* 0x008fe20000011688 */
[----:B------:R4:W5:Y:S02]  /*1460*/  LDG.E.U16 R58, desc[UR18][R58.64] ;  /* 0x000000123a3a7981 */ /* 0x000964000c1e1500 */
[C---:B--2---:R-:W-:Y:S01]  /*1470*/  IMAD R4, R221.reuse, UR4, RZ ;  /* 0x00000004dd047c24 */ /* 0x044fe2000f8e02ff */
[----:B0-----:R-:W-:Y:S01]  /*1480*/  R2UR UR8, R132 ;  /* 0x00000000840872ca */ /* 0x001fe200000e0000 */
[----:B------:R4:W5:Y:S03]  /*1490*/  LDG.E.U16 R60, desc[UR18][R60.64] ;  /* 0x000000123c3c7981 */ /* 0x000966000c1e1500 */
[C---:B------:R-:W-:Y:S01]  /*14a0*/  SHF.L.U32 R6, R4.reuse, 0x1, RZ ;  /* 0x0000000104067819 */ /* 0x040fe200000006ff */
[----:B------:R-:W-:Y:S01]  /*14b0*/  IMAD.HI R4, R4, 0x2, RZ ;  /* 0x0000000204047827 */ /* 0x000fe200078e02ff */
[----:B------:R-:W-:Y:S01]  /*14c0*/  SHF.L.U32 R221, R221, 0x1, RZ ;  /* 0x00000001dddd7819 */ /* 0x000fe200000006ff */
[----:B------:R4:W5:Y:S04]  /*14d0*/  LDG.E.U16 R62, desc[UR18][R62.64] ;  /* 0x000000123e3e7981 */ /* 0x000968000c1e1500 */
[----:B------:R4:W5:Y:S04]  /*14e0*/  LDG.E.U16 R64, desc[UR18][R64.64] ;  /* 0x0000001240407981 */ /* 0x000968000c1e1500 */
[----:B------:R4:W5:Y:S01]  /*14f0*/  LDG.E.U16 R72, desc[UR18][R72.64] ;  /* 0x0000001248487981 */ /* 0x000962000c1e1500 */
[----:B-1----:R-:W-:-:S03]  /*1500*/  IMAD R2, R2, UR9, RZ ;  /* 0x0000000902027c24 */ /* 0x002fc6000f8e02ff */
[----:B------:R4:W5:Y:S02]  /*1510*/  LDG.E.U16 R74, desc[UR18][R74.64] ;  /* 0x000000124a4a7981 */ /* 0x000964000c1e1500 */
[C---:B------:R-:W-:Y:S01]  /*1520*/  SHF.L.U32 R5, R2.reuse, 0x1, RZ ;  /* 0x0000000102057819 */ /* 0x040fe200000006ff */
[----:B------:R-:W-:Y:S01]  /*1530*/  IMAD.HI R2, R2, 0x2, RZ ;  /* 0x0000000202027827 */ /* 0x000fe200078e02ff */
[----:B------:R4:W5:Y:S02]  /*1540*/  LDG.E.U16 R76, desc[UR18][R76.64] ;  /* 0x000000124c4c7981 */ /* 0x000964000c1e1500 */
[----:B------:R-:W-:Y:S02]  /*1550*/  IADD3 R215, P1, P2, R6, R134, R5 ;  /* 0x0000008606d77210 */ /* 0x000fe40007a3e005 */
[----:B------:R-:W-:Y:S01]  /*1560*/  LOP3.LUT R6, R136, 0xc0, RZ, 0xc0, !PT ;  /* 0x000000c088067812 */ /* 0x000fe200078ec0ff */
[----:B------:R4:W5:Y:S01]  /*1570*/  LDG.E.U16 R78, desc[UR18][R78.64] ;  /* 0x000000124e4e7981 */ /* 0x000962000c1e1500 */
[----:B------:R-:W-:-:S03]  /*1580*/  R2UR UR20, R9 ;  /* 0x00000000091472ca */ /* 0x000fc600000e0000 */
[----:B------:R4:W5:Y:S01]  /*1590*/  LDG.E.U16 R80, desc[UR18][R80.64] ;  /* 0x0000001250507981 */ /* 0x000962000c1e1500 */
[----:B------:R-:W-:-:S03]  /*15a0*/  IADD3.X R45, PT, PT, R4, R135, R2, P1, P2 ;  /* 0x00000087042d7210 */ /* 0x000fc60000fe4402 */
[----:B------:R4:W5:Y:S01]  /*15b0*/  LDG.E.U16 R28, desc[UR18][R28.64] ;  /* 0x000000121c1c7981 */ /* 0x000962000c1e1500 */
[----:B------:R-:W-:-:S03]  /*15c0*/  LEA R5, R6, R221, 0x7 ;  /* 0x000000dd06057211 */ /* 0x000fc600078e38ff */
[----:B------:R4:W5:Y:S04]  /*15d0*/  LDG.E.U16 R34, desc[UR18][R34.64] ;  /* 0x0000001222227981 */ /* 0x000968000c1e1500 */
        /* <DEDUP_REMOVED lines=24> */
[----:B------:R4:W5:Y:S01]  /*1760*/  LDG.E.U16 R130, desc[UR18][R130.64] ;  /* 0x0000001282827981 */ /* 0x000962000c1e1500 */
[----:B------:R-:W-:Y:S05]  /*1770*/  @P0 BRA `(.L_x_5) ;  /* 0x0000000000180947 */ /* 0x000fea0003800000 */
[----:B------:R-:W-:Y:S01]  /*1780*/  ELECT P1, URZ, PT ;  /* 0x0000000000ff782f */ /* 0x000fe20003820000 */
[----:B------:R-:W-:Y:S01]  /*1790*/  HFMA2 R2, -RZ, RZ, 0, 5.9604644775390625e-08 ;  /* 0x00000001ff027431 */ /* 0x000fe200000001ff */
[----:B------:R-:W-:Y:S01]  /*17a0*/  UMOV UR4, 0x40 ;  /* 0x0000004000047882 */ /* 0x000fe20000000000 */
[----:B------:R-:W-:Y:S01]  /*17b0*/  UVIRTCOUNT.DEALLOC.SMPOOL 0x80 ;  /* 0x000000800000784c */ /* 0x000fe20000000000 */
[----:B------:R-:W-:-:S09]  /*17c0*/  ULEA UR4, UR6, UR4, 0x18 ;  /* 0x0000000406047291 */ /* 0x000fd2000f8ec0ff */
[----:B------:R0:W-:Y:S03]  /*17d0*/  @P1 STS.U8 [UR4], R2 ;  /* 0x00000002ff001988 */ /* 0x0001e60008000004 */
.L_x_5:
[----:B0-----:R-:W-:Y:S01]  /*17e0*/  SHF.R.U32.HI R2, RZ, 0x6, R136 ;  /* 0x00000006ff027819 */ /* 0x001fe20000011688 */
[----:B-----5:R0:W-:Y:S01]  /*17f0*/  STS.U16 [R5+UR7+0x400], R8 ;  /* 0x0004000805007988 */ /* 0x0201e20008000407 */
[----:B------:R-:W-:Y:S01]  /*1800*/  USHF.L.U32 UR4, UR20, 0x15, URZ ;  /* 0x0000001514047899 */ /* 0x000fe200080006ff */
[C---:B------:R-:W-:Y:S01]  /*1810*/  LOP3.LUT R9, R5.reuse, 0x10, RZ, 0x3c, !PT ;  /* 0x0000001005097812 */ /* 0x040fe200078e3cff */
[----:B------:R-:W-:Y:S01]  /*1820*/  ULOP3.LUT UR12, UR20, 0x4, URZ, 0xc0, !UPT ;  /* 0x00000004140c7892 */ /* 0x000fe2000f8ec0ff */
[----:B------:R-:W-:Y:S01]  /*1830*/  SGXT.U32 R2, R2, 0x2 ;  /* 0x000000020202781a */ /* 0x000fe20000000000 */
[----:B------:R1:W-:Y:S01]  /*1840*/  STS.U16 [R5+UR7+0x1c00], R10 ;  /* 0x001c000a05007988 */ /* 0x0003e20008000407 */
[----:B------:R-:W-:Y:S01]  /*1850*/  ULOP3.LUT UR6, UR4, 0x600000, URZ, 0xc0, !UPT ;  /* 0x0060000004067892 */ /* 0x000fe2000f8ec0ff */
[----:B------:R-:W-:Y:S01]  /*1860*/  LOP3.LUT R11, R5, 0x20, RZ, 0x3c, !PT ;  /* 0x00000020050b7812 */ /* 0x000fe200078e3cff */
[----:B------:R-:W-:Y:S01]  /*1870*/  UMOV UR13, 0x1 ;  /* 0x00000001000d7882 */ /* 0x000fe20000000000 */
[----:B------:R-:W-:Y:S01]  /*1880*/  IMAD R2, R2, R3, RZ ;  /* 0x0000000302027224 */ /* 0x000fe200078e02ff */
[----:B------:R2:W-:Y:S01]  /*1890*/  STS.U16 [R5+UR7+0x1800], R7 ;  /* 0x0018000705007988 */ /* 0x0005e20008000407 */
[----:B------:R-:W-:Y:S01]  /*18a0*/  ULEA UR9, UR12, UR6, 0x4 ;  /* 0x000000060c097291 */ /* 0x000fe2000f8e20ff */
[----:B------:R-:W-:Y:S01]  /*18b0*/  LOP3.LUT P1, RZ, R136, 0xff, RZ, 0xc0, !PT ;  /* 0x000000ff88ff7812 */ /* 0x000fe2000782c0ff */
[----:B------:R-:W-:Y:S01]  /*18c0*/  UIADD3 UR10, UPT, UPT, UR7, 0x14000, URZ ;  /* 0x00014000070a7890 */ /* 0x000fe2000fffe0ff */
[C---:B------:R-:W-:Y:S01]  /*18d0*/  LEA R4, R3.reuse, R2, 0x2 ;  /* 0x0000000203047211 */ /* 0x040fe200078e10ff */
[----:B------:R-:W-:Y:S01]  /*18e0*/  STS.U16 [R5+UR7+0x800], R12 ;  /* 0x0008000c05007988 */ /* 0x000fe20008000407 */
[-C--:B------:R-:W-:Y:S01]  /*18f0*/  LEA R164, P3, R2, R215.reuse, 0x1 ;  /* 0x000000d702a47211 */ /* 0x080fe200078608ff */
[----:B------:R-:W-:Y:S01]  /*1900*/  UIADD3 UR9, UPT, UPT, UR8, UR9, URZ ;  /* 0x0000000908097290 */ /* 0x000fe2000fffe0ff */
[C---:B0-----:R-:W-:Y:S01]  /*1910*/  LEA R8, R3.reuse, R4, 0x2 ;  /* 0x0000000403087211 */ /* 0x041fe200078e10ff */
[----:B------:R-:W-:Y:S01]  /*1920*/  STS.U16 [R5+UR7+0x1000], R14 ;  /* 0x0010000e05007988 */ /* 0x000fe20008000407 */
[----:B------:R-:W-:Y:S01]  /*1930*/  LEA R148, P4, R4, R215, 0x1 ;  /* 0x000000d704947211 */ /* 0x000fe200078808ff */
[----:B------:R-:W0:Y:S01]  /*1940*/  LDCU UR14, c[0x0][0x3f0] ;  /* 0x00007e00ff0e77ac */ /* 0x000e220008000800 */
[C---:B-1----:R-:W-:Y:S01]  /*1950*/  LEA R10, R3.reuse, R8, 0x2 ;  /* 0x00000008030a7211 */ /* 0x042fe200078e10ff */
[----:B------:R-:W-:Y:S01]  /*1960*/  STS.U16 [R5+UR7+0x1400], R121 ;  /* 0x0014007905007988 */ /* 0x000fe20008000407 */
[----:B------:R-:W-:Y:S01]  /*1970*/  LEA.HI.X.SX32 R165, R2, R45, 0x1, P3 ;  /* 0x0000002d02a57211 */ /* 0x000fe200018f0eff */
[----:B------:R-:W-:Y:S01]  /*1980*/  VOTEU.ALL UP0, P1 ;  /* 0x0000000000ff7886 */ /* 0x000fe20000800000 */
[C---:B------:R-:W-:Y:S01]  /*1990*/  LEA R2, R3.reuse, R10, 0x2 ;  /* 0x0000000a03027211 */ /* 0x040fe200078e10ff */
[----:B------:R-:W-:Y:S01]  /*19a0*/  STS.U16 [R5+UR7+0xc00], R32 ;  /* 0x000c002005007988 */ /* 0x000fe20008000407 */
[----:B------:R-:W-:Y:S01]  /*19b0*/  LEA R162, P3, R8, R215, 0x1 ;  /* 0x000000d708a27211 */ /* 0x000fe200078608ff */
[----:B------:R-:W-:Y:S01]  /*19c0*/  VOTEU.ALL UP1, P1 ;  /* 0x0000000000ff7886 */ /* 0x000fe20000820000 */
[-C--:B------:R-:W-:Y:S01]  /*19d0*/  LEA.HI.X.SX32 R149, R4, R45.reuse, 0x1, P4 ;  /* 0x0000002d04957211 */ /* 0x080fe200020f0eff */
[----:B------:R-:W-:Y:S01]  /*19e0*/  STS.U16 [R5+UR7], R120 ;  /* 0x0000007805007988 */ /* 0x000fe20008000407 */
[C---:B------:R-:W-:Y:S01]  /*19f0*/  LEA R4, R3.reuse, R2, 0x2 ;  /* 0x0000000203047211 */ /* 0x040fe200078e10ff */
[----:B------:R-:W1:Y:S01]  /*1a00*/  LDC R47, c[0x0][0x3d8] ;  /* 0x0000f600ff2f7b82 */ /* 0x000e620000000800 */
[----:B------:R-:W-:Y:S01]  /*1a10*/  LEA.HI.X.SX32 R163, R8, R45, 0x1, P3 ;  /* 0x0000002d08a37211 */ /* 0x000fe200018f0eff */
[----:B------:R-:W-:Y:S01]  /*1a20*/  STS.U16 [R9+UR7+0x80], R66 ;  /* 0x0000804209007988 */ /* 0x000fe20008000407 */
[-C--:B------:R-:W-:Y:S01]  /*1a30*/  LEA R146, P3, R10, R215.reuse, 0x1 ;  /* 0x000000d70a927211 */ /* 0x080fe200078608ff */
[----:B------:R-:W3:Y:S01]  /*1a40*/  LDCU.64 UR24, c[0x0][0x3d0] ;  /* 0x00007a00ff1877ac */ /* 0x000ee20008000a00 */
[----:B------:R-:W-:Y:S01]  /*1a50*/  LEA R160, P4, R2, R215, 0x1 ;  /* 0x000000d702a07211 */ /* 0x000fe200078808ff */
[----:B------:R-:W-:Y:S01]  /*1a60*/  STS.U16 [R9+UR7+0x480], R44 ;  /* 0x0004802c09007988 */ /* 0x000fe20008000407 */
[----:B------:R-:W-:-:S02]  /*1a70*/  LEA R8, R3, R4, 0x2 ;  /* 0x0000000403087211 */ /* 0x000fc400078e10ff */
[----:B------:R-:W-:Y:S01]  /*1a80*/  PRMT R21, RZ, 0x7610, R21 ;  /* 0x00007610ff157816 */ /* 0x000fe20000000015 */
[----:B------:R-:W-:Y:S01]  /*1a90*/  STS.U16 [R9+UR7+0x880], R52 ;  /* 0x0008803409007988 */ /* 0x000fe20008000407 */
[----:B------:R-:W-:Y:S02]  /*1aa0*/  LEA.HI.X.SX32 R147, R10, R45, 0x1, P3 ;  /* 0x0000002d0a937211 */ /* 0x000fe400018f0eff */
[----:B------:R-:W-:Y:S01]  /*1ab0*/  PRMT R17, RZ, 0x7610, R17 ;  /* 0x00007610ff117816 */ /* 0x000fe20000000011 */
[----:B------:R-:W-:Y:S01]  /*1ac0*/  STS.U16 [R9+UR7+0xc80], R64 ;  /* 0x000c804009007988 */ /* 0x000fe20008000407 */
[----:B------:R-:W-:Y:S02]  /*1ad0*/  LEA R144, P3, R4, R215, 0x1 ;  /* 0x000000d704907211 */ /* 0x000fe400078608ff */
[----:B------:R-:W-:Y:S01]  /*1ae0*/  PRMT R13, RZ, 0x7610, R13 ;  /* 0x00007610ff0d7816 */ /* 0x000fe2000000000d */
[----:B------:R-:W-:Y:S01]  /*1af0*/  STS.U16 [R9+UR7+0x1080], R28 ;  /* 0x0010801c09007988 */ /* 0x000fe20008000407 */
[----:B------:R-:W-:-:S02]  /*1b00*/  LEA.HI.X.SX32 R161, R2, R45, 0x1, P4 ;  /* 0x0000002d02a17211 */ /* 0x000fc400020f0eff */
[----:B------:R-:W-:Y:S01]  /*1b10*/  PRMT R23, RZ, 0x7610, R23 ;  /* 0x00007610ff177816 */ /* 0x000fe20000000017 */
[----:B------:R-:W-:Y:S01]  /*1b20*/  STS.U16 [R9+UR7+0x1480], R90 ;  /* 0x0014805a09007988 */ /* 0x000fe20008000407 */
[C---:B------:R-:W-:Y:S02]  /*1b30*/  LEA R2, R3.reuse, R8, 0x2 ;  /* 0x0000000803027211 */ /* 0x040fe400078e10ff */
[----:B------:R-:W-:Y:S01]  /*1b40*/  PRMT R25, RZ, 0x7610, R25 ;  /* 0x00007610ff197816 */ /* 0x000fe20000000019 */
[----:B------:R-:W-:Y:S01]  /*1b50*/  STS.U16 [R9+UR7+0x1880], R104 ;  /* 0x0018806809007988 */ /* 0x000fe20008000407 */
[----:B------:R-:W-:Y:S02]  /*1b60*/  LEA.HI.X.SX32 R145, R4, R45, 0x1, P3 ;  /* 0x0000002d04917211 */ /* 0x000fe400018f0eff */
[----:B------:R-:W-:Y:S01]  /*1b70*/  PRMT R27, RZ, 0x7610, R27 ;  /* 0x00007610ff1b7816 */ /* 0x000fe2000000001b */
[----:B------:R4:W-:Y:S01]  /*1b80*/  STS.U16 [R9+UR7+0x1c80], R118 ;  /* 0x001c807609007988 */ /* 0x0009e20008000407 */
[----:B------:R-:W-:-:S02]  /*1b90*/  LEA R4, R3, R2, 0x2 ;  /* 0x0000000203047211 */ /* 0x000fc400078e10ff */
[----:B----4-:R-:W-:Y:S01]  /*1ba0*/  PRMT R29, RZ, 0x7610, R29 ;  /* 0x00007610ff1d7816 */ /* 0x010fe2000000001d */
[----:B------:R-:W-:Y:S01]  /*1bb0*/  STS.U16 [R11+UR7+0x100], R68 ;  /* 0x000100440b007988 */ /* 0x000fe20008000407 */
[-C--:B------:R-:W-:Y:S02]  /*1bc0*/  LEA R158, P3, R8, R215.reuse, 0x1 ;  /* 0x000000d7089e7211 */ /* 0x080fe400078608ff */
[----:B------:R-:W-:Y:S01]  /*1bd0*/  PRMT R31, RZ, 0x7610, R31 ;  /* 0x00007610ff1f7816 */ /* 0x000fe2000000001f */
[----:B------:R-:W-:Y:S01]  /*1be0*/  STS.U16 [R11+UR7+0x500], R18 ;  /* 0x000500120b007988 */ /* 0x000fe20008000407 */
[----:B------:R-:W-:Y:S02]  /*1bf0*/  LEA R142, P4, R2, R215, 0x1 ;  /* 0x000000d7028e7211 */ /* 0x000fe400078808ff */
[----:B------:R-:W-:Y:S01]  /*1c00*/  PRMT R33, RZ, 0x7610, R33 ;  /* 0x00007610ff217816 */ /* 0x000fe20000000021 */
        /* <DEDUP_REMOVED lines=15> */
[----:B------:R4:W-:Y:S01]  /*1d00*/  STS.U16 [R11+UR7+0x1d00], R122 ;  /* 0x001d007a0b007988 */ /* 0x0009e20008000407 */
[----:B------:R-:W-:Y:S02]  /*1d10*/  LEA.HI.X.SX32 R157, R4, R45, 0x1, P3 ;  /* 0x0000002d049d7211 */ /* 0x000fe400018f0eff */
[----:B------:R-:W-:Y:S01]  /*1d20*/  PRMT R15, RZ, 0x7610, R15 ;  /* 0x00007610ff0f7816 */ /* 0x000fe2000000000f */
[----:B------:R-:W-:Y:S01]  /*1d30*/  STTM.x64 tmem[UR9], RZ ;  /* 0x000000ff000079ed */ /* 0x000fe20008340009 */
[----:B------:R-:W-:-:S02]  /*1d40*/  LEA R4, R3, R2, 0x2 ;  /* 0x0000000203047211 */ /* 0x000fc400078e10ff */
[----:B------:R-:W-:Y:S02]  /*1d50*/  PRMT R19, RZ, 0x7610, R19 ;  /* 0x00007610ff137816 */ /* 0x000fe40000000013 */
[----:B------:R-:W-:Y:S01]  /*1d60*/  SHF.L.U32 R0, R0, 0x1, RZ ;  /* 0x0000000100007819 */ /* 0x000fe200000006ff */
[----:B------:R-:W3:Y:S01]  /*1d70*/  S2UR UR11, SR_CTAID.Y ;  /* 0x00000000000b79c3 */ /* 0x000ee20000002600 */
[C---:B------:R-:W-:Y:S01]  /*1d80*/  LEA R140, P4, R10.reuse, R215, 0x1 ;  /* 0x000000d70a8c7211 */ /* 0x040fe200078808ff */
[----:B------:R-:W-:Y:S01]  /*1d90*/  STL.64 [R1+0x78], R164 ;  /* 0x000078a401007387 */ /* 0x000fe20000100a00 */
[----:B------:R-:W-:Y:S01]  /*1da0*/  LEA R8, R3, R4, 0x2 ;  /* 0x0000000403087211 */ /* 0x000fe200078e10ff */
[----:B------:R-:W0:Y:S01]  /*1db0*/  LDCU UR60, c[0x0][0x3a8] ;  /* 0x00007500ff3c77ac */ /* 0x000e220008000800 */
[----:B------:R-:W-:Y:S01]  /*1dc0*/  LEA.HI.X.SX32 R141, R10, R45, 0x1, P4 ;  /* 0x0000002d0a8d7211 */ /* 0x000fe200020f0eff */
[----:B------:R-:W-:Y:S01]  /*1dd0*/  STL.64 [R1+0x70], R148 ;  /* 0x0000709401007387 */ /* 0x000fe20000100a00 */
[----:B------:R-:W-:-:S02]  /*1de0*/  LEA R154, P3, R2, R215, 0x1 ;  /* 0x000000d7029a7211 */ /* 0x000fc400078608ff */
[C---:B------:R-:W-:Y:S01]  /*1df0*/  LEA R10, R3.reuse, R8, 0x2 ;  /* 0x00000008030a7211 */ /* 0x040fe200078e10ff */
[----:B------:R-:W-:Y:S01]  /*1e00*/  STL.64 [R1+0x68], R162 ;  /* 0x000068a201007387 */ /* 0x000fe20000100a00 */
[----:B------:R-:W-:Y:S02]  /*1e10*/  LEA R138, P4, R4, R215, 0x1 ;  /* 0x000000d7048a7211 */ /* 0x000fe400078808ff */
[----:B------:R-:W-:Y:S01]  /*1e20*/  LEA.HI.X.SX32 R155, R2, R45, 0x1, P3 ;  /* 0x0000002d029b7211 */ /* 0x000fe200018f0eff */
[----:B------:R-:W-:Y:S01]  /*1e30*/  STL.64 [R1+0x60], R146 ;  /* 0x0000609201007387 */ /* 0x000fe20000100a00 */
[----:B------:R-:W-:Y:S02]  /*1e40*/  LEA R2, R3, R10, 0x2 ;  /* 0x0000000a03027211 */ /* 0x000fe400078e10ff */
[-C--:B------:R-:W-:Y:S01]  /*1e50*/  LEA R134, P3, R10, R215.reuse, 0x1 ;  /* 0x000000d70a867211 */ /* 0x080fe200078608ff */
[----:B------:R-:W-:Y:S01]  /*1e60*/  STL.64 [R1+0x58], R160 ;  /* 0x000058a001007387 */ /* 0x000fe20000100a00 */
[----:B------:R-:W-:-:S02]  /*1e70*/  LEA R152, P5, R8, R215, 0x1 ;  /* 0x000000d708987211 */ /* 0x000fc400078a08ff */
[-C--:B------:R-:W-:Y:S01]  /*1e80*/  LEA.HI.X.SX32 R139, R4, R45.reuse, 0x1, P4 ;  /* 0x0000002d048b7211 */ /* 0x080fe200020f0eff */
[----:B------:R-:W-:Y:S01]  /*1e90*/  STL.64 [R1+0x50], R144 ;  /* 0x0000509001007387 */ /* 0x000fe20000100a00 */
[----:B------:R-:W-:Y:S02]  /*1ea0*/  LEA R4, R3, R2, 0x2 ;  /* 0x0000000203047211 */ /* 0x000fe400078e10ff */
[-C--:B------:R-:W-:Y:S02]  /*1eb0*/  LEA.HI.X.SX32 R135, R10, R45.reuse, 0x1, P3 ;  /* 0x0000002d0a877211 */ /* 0x080fe400018f0eff */
[C---:B--2---:R-:W-:Y:S02]  /*1ec0*/  LOP3.LUT R7, R5.reuse, 0x30, RZ, 0x3c, !PT ;  /* 0x0000003005077812 */ /* 0x044fe400078e3cff */
[C---:B------:R-:W-:Y:S02]  /*1ed0*/  LOP3.LUT R9, R5.reuse, 0x40, RZ, 0x3c, !PT ;  /* 0x0000004005097812 */ /* 0x040fe400078e3cff */
[----:B----4-:R-:W-:Y:S01]  /*1ee0*/  LOP3.LUT R11, R5, 0x50, RZ, 0x3c, !PT ;  /* 0x00000050050b7812 */ /* 0x010fe200078e3cff */
[----:B------:R2:W-:Y:S01]  /*1ef0*/  STS.U16 [R7+UR7+0x180], R24 ;  /* 0x0001801807007988 */ /* 0x0005e20008000407 */
[----:B------:R-:W-:-:S02]  /*1f00*/  LEA.HI.X.SX32 R153, R8, R45, 0x1, P5 ;  /* 0x0000002d08997211 */ /* 0x000fc400028f0eff */
[-C--:B------:R-:W-:Y:S01]  /*1f10*/  LEA R150, P3, R2, R215.reuse, 0x1 ;  /* 0x000000d702967211 */ /* 0x080fe200078608ff */
[----:B------:R-:W-:Y:S01]  /*1f20*/  STS.U16 [R7+UR7+0x580], R46 ;  /* 0x0005802e07007988 */ /* 0x000fe20008000407 */
[C---:B------:R-:W-:Y:S02]  /*1f30*/  LEA R8, R3.reuse, R4, 0x2 ;  /* 0x0000000403087211 */ /* 0x040fe400078e10ff */
[----:B------:R-:W-:Y:S01]  /*1f40*/  LEA R132, P4, R4, R215, 0x1 ;  /* 0x000000d704847211 */ /* 0x000fe200078808ff */
[----:B------:R-:W-:Y:S01]  /*1f50*/  STS.U16 [R7+UR7+0x980], R56 ;  /* 0x0009803807007988 */ /* 0x000fe20008000407 */
[----:B------:R-:W-:Y:S02]  /*1f60*/  LEA.HI.X.SX32 R151, R2, R45, 0x1, P3 ;  /* 0x0000002d02977211 */ /* 0x000fe400018f0eff */
[----:B------:R-:W-:Y:S01]  /*1f70*/  LEA R2, R3, R8, 0x2 ;  /* 0x0000000803027211 */ /* 0x000fe200078e10ff */
[----:B------:R-:W-:Y:S01]  /*1f80*/  STS.U16 [R7+UR7+0xd80], R74 ;  /* 0x000d804a07007988 */ /* 0x000fe20008000407 */
[----:B------:R-:W-:-:S02]  /*1f90*/  LEA R250, P3, R8, R215, 0x1 ;  /* 0x000000d708fa7211 */ /* 0x000fc400078608ff */
[-C--:B------:R-:W-:Y:S01]  /*1fa0*/  LEA.HI.X.SX32 R133, R4, R45.reuse, 0x1, P4 ;  /* 0x0000002d04857211 */ /* 0x080fe200020f0eff */
[----:B------:R-:W-:Y:S01]  /*1fb0*/  STS.U16 [R7+UR7+0x1180], R36 ;  /* 0x0011802407007988 */ /* 0x000fe20008000407 */
[C---:B------:R-:W-:Y:S02]  /*1fc0*/  LEA R4, R3.reuse, R2, 0x2 ;  /* 0x0000000203047211 */ /* 0x040fe400078e10ff */
[----:B------:R-:W-:Y:S01]  /*1fd0*/  LEA.HI.X.SX32 R251, R8, R45, 0x1, P3 ;  /* 0x0000002d08fb7211 */ /* 0x000fe200018f0eff */
[----:B------:R-:W-:Y:S01]  /*1fe0*/  STS.U16 [R7+UR7+0x1580], R94 ;  /* 0x0015805e07007988 */ /* 0x000fe20008000407 */
[C---:B------:R-:W-:Y:S02]  /*1ff0*/  LEA R248, P3, R2.reuse, R215, 0x1 ;  /* 0x000000d702f87211 */ /* 0x040fe400078608ff */
[----:B------:R-:W-:Y:S01]  /*2000*/  LEA R8, R3, R4, 0x2 ;  /* 0x0000000403087211 */ /* 0x000fe200078e10ff */
[----:B------:R-:W-:Y:S01]  /*2010*/  STS.U16 [R7+UR7+0x1980], R108 ;  /* 0x0019806c07007988 */ /* 0x000fe20008000407 */
[----:B------:R-:W-:-:S02]  /*2020*/  LEA.HI.X.SX32 R249, R2, R45, 0x1, P3 ;  /* 0x0000002d02f97211 */ /* 0x000fc400018f0eff */
[----:B------:R-:W-:Y:S01]  /*2030*/  LEA R2, R3, R8, 0x2 ;  /* 0x0000000803027211 */ /* 0x000fe200078e10ff */
[----:B------:R4:W-:Y:S01]  /*2040*/  STS.U16 [R7+UR7+0x1d80], R124 ;  /* 0x001d807c07007988 */ /* 0x0009e20008000407 */
[----:B------:R-:W-:-:S04]  /*2050*/  @!UP0 UIADD3 UR4, UPT, UPT, -UR13, 0x100000, URZ ;  /* 0x001000000d048890 */ /* 0x000fc8000fffe1ff */
[----:B------:R-:W-:Y:S02]  /*2060*/  @!UP0 USHF.L.U32 UR5, UR4, 0xb, URZ ;  /* 0x0000000b04058899 */ /* 0x000fe400080006ff */
[----:B------:R-:W-:Y:S01]  /*2070*/  @!UP0 USHF.L.U32 UR4, UR4, 0x1, URZ ;  /* 0x0000000104048899 */ /* 0x000fe200080006ff */
[----:B------:R-:W-:Y:S01]  /*2080*/  LEA R246, P3, R4, R215, 0x1 ;  /* 0x000000d704f67211 */ /* 0x000fe200078608ff */
[----:B------:R-:W-:Y:S01]  /*2090*/  STS.U16 [R9+UR7+0x200], R70 ;  /* 0x0002004609007988 */ /* 0x000fe20008000407 */
[----:B0-----:R-:W-:Y:S02]  /*20a0*/  ISETP.LT.AND P2, PT, RZ, UR14, PT ;  /* 0x0000000eff007c0c */ /* 0x001fe4000bf41270 */
[----:B--2---:R-:W-:Y:S01]  /*20b0*/  PRMT R24, RZ, 0x7610, R24 ;  /* 0x00007610ff187816 */ /* 0x004fe20000000018 */
[----:B------:R0:W-:Y:S01]  /*20c0*/  STS.U16 [R9+UR7+0x600], R30 ;  /* 0x0006001e09007988 */ /* 0x0001e20008000407 */
[----:B------:R-:W-:Y:S02]  /*20d0*/  PRMT R28, RZ, 0x7610, R28 ;  /* 0x00007610ff1c7816 */ /* 0x000fe4000000001c */
[C---:B----4-:R-:W-:Y:S01]  /*20e0*/  LOP3.LUT R7, R5.reuse, 0x60, RZ, 0x3c, !PT ;  /* 0x0000006005077812 */ /* 0x050fe200078e3cff */
[----:B------:R-:W-:Y:S01]  /*20f0*/  STS.U16 [R9+UR7+0xa00], R20 ;  /* 0x000a001409007988 */ /* 0x000fe20008000407 */
[----:B------:R-:W-:-:S02]  /*2100*/  LOP3.LUT R5, R5, 0x70, RZ, 0x3c, !PT ;  /* 0x0000007005057812 */ /* 0x000fc400078e3cff */
[----:B------:R-:W-:Y:S01]  /*2110*/  PRMT R32, RZ, 0x7610, R32 ;  /* 0x00007610ff207816 */ /* 0x000fe20000000020 */
[----:B------:R2:W-:Y:S01]  /*2120*/  STS.U16 [R9+UR7+0xe00], R42 ;  /* 0x000e002a09007988 */ /* 0x0005e20008000407 */
[----:B------:R-:W-:Y:S02]  /*2130*/  PRMT R34, RZ, 0x7610, R34 ;  /* 0x00007610ff227816 */ /* 0x000fe40000000022 */
[----:B------:R-:W-:Y:S01]  /*2140*/  PRMT R36, RZ, 0x7610, R36 ;  /* 0x00007610ff247816 */ /* 0x000fe20000000024 */
[----:B------:R-:W-:Y:S04]  /*2150*/  STS.U16 [R9+UR7+0x1200], R82 ;  /* 0x0012005209007988 */ /* 0x000fe80008000407 */
[----:B------:R-:W-:Y:S04]  /*2160*/  STS.U16 [R9+UR7+0x1600], R96 ;  /* 0x0016006009007988 */ /* 0x000fe80008000407 */
[----:B------:R-:W-:Y:S04]  /*2170*/  STS.U16 [R9+UR7+0x1a00], R110 ;  /* 0x001a006e09007988 */ /* 0x000fe80008000407 */
[----:B------:R4:W-:Y:S01]  /*2180*/  STS.U16 [R9+UR7+0x1e00], R126 ;  /* 0x001e007e09007988 */ /* 0x0009e20008000407 */
[----:B------:R-:W-:-:S02]  /*2190*/  LEA R10, R3, R2, 0x2 ;  /* 0x00000002030a7211 */ /* 0x000fc400078e10ff */
[----:B------:R-:W-:Y:S01]  /*21a0*/  LEA R242, P4, R2, R215, 0x1 ;  /* 0x000000d702f27211 */ /* 0x000fe200078808ff */
[----:B------:R-:W-:Y:S01]  /*21b0*/  STS.U16 [R11+UR7+0x280], R16 ;  /* 0x000280100b007988 */ /* 0x000fe20008000407 */
[----:B------:R-:W-:Y:S02]  /*21c0*/  LEA.HI.X.SX32 R247, R4, R45, 0x1, P3 ;  /* 0x0000002d04f77211 */ /* 0x000fe400018f0eff */
[----:B0-----:R-:W-:Y:S01]  /*21d0*/  PRMT R30, RZ, 0x7610, R30 ;  /* 0x00007610ff1e7816 */ /* 0x001fe2000000001e */
[----:B------:R-:W-:Y:S01]  /*21e0*/  STS.U16 [R11+UR7+0x680], R48 ;  /* 0x000680300b007988 */ /* 0x000fe20008000407 */
[----:B--2---:R-:W-:Y:S02]  /*21f0*/  PRMT R42, RZ, 0x7610, R42 ;  /* 0x00007610ff2a7816 */ /* 0x004fe4000000002a */
[----:B----4-:R-:W-:Y:S01]  /*2200*/  PRMT R9, RZ, 0x7610, R9 ;  /* 0x00007610ff097816 */ /* 0x010fe20000000009 */
[----:B------:R-:W-:Y:S04]  /*2210*/  STS.U16 [R11+UR7+0xa80], R58 ;  /* 0x000a803a0b007988 */ /* 0x000fe80008000407 */
[----:B------:R-:W-:Y:S04]  /*2220*/  STS.U16 [R11+UR7+0xe80], R76 ;  /* 0x000e804c0b007988 */ /* 0x000fe80008000407 */
[----:B------:R-:W-:Y:S04]  /*2230*/  STS.U16 [R11+UR7+0x1280], R84 ;  /* 0x001280540b007988 */ /* 0x000fe80008000407 */
[----:B------:R-:W-:Y:S04]  /*2240*/  STS.U16 [R11+UR7+0x1680], R98 ;  /* 0x001680620b007988 */ /* 0x000fe80008000407 */
[----:B------:R-:W-:Y:S04]  /*2250*/  STS.U16 [R11+UR7+0x1a80], R112 ;  /* 0x001a80700b007988 */ /* 0x000fe80008000407 */
[----:B------:R0:W-:Y:S04]  /*2260*/  STS.U16 [R11+UR7+0x1e80], R128 ;  /* 0x001e80800b007988 */ /* 0x0001e80008000407 */
[----:B------:R2:W-:Y:S04]  /*2270*/  STS.U16 [R7+UR7+0x300], R26 ;  /* 0x0003001a07007988 */ /* 0x0005e80008000407 */
[----:B------:R4:W-:Y:S01]  /*2280*/  STS.U16 [R7+UR7+0x700], R40 ;  /* 0x0007002807007988 */ /* 0x0009e20008000407 */
[----:B------:R-:W-:-:S02]  /*2290*/  LEA R12, R3, R10, 0x2 ;  /* 0x0000000a030c7211 */ /* 0x000fc400078e10ff */
[----:B------:R-:W-:Y:S01]  /*22a0*/  LEA.HI.X.SX32 R243, R2, R45, 0x1, P4 ;  /* 0x0000002d02f37211 */ /* 0x000fe200020f0eff */
[----:B------:R-:W-:Y:S01]  /*22b0*/  STS.U16 [R7+UR7+0xb00], R60 ;  /* 0x000b003c07007988 */ /* 0x000fe20008000407 */
[----:B0-----:R-:W-:-:S03]  /*22c0*/  PRMT R11, RZ, 0x7610, R11 ;  /* 0x00007610ff0b7816 */ /* 0x001fc6000000000b */
[----:B------:R-:W-:Y:S04]  /*22d0*/  STS.U16 [R7+UR7+0xf00], R78 ;  /* 0x000f004e07007988 */ /* 0x000fe80008000407 */
[----:B------:R-:W-:Y:S04]  /*22e0*/  STS.U16 [R7+UR7+0x1300], R86 ;  /* 0x0013005607007988 */ /* 0x000fe80008000407 */
[----:B------:R-:W-:Y:S04]  /*22f0*/  STS.U16 [R7+UR7+0x1700], R100 ;  /* 0x0017006407007988 */ /* 0x000fe80008000407 */
[----:B------:R-:W-:Y:S04]  /*2300*/  STS.U16 [R7+UR7+0x1b00], R114 ;  /* 0x001b007207007988 */ /* 0x000fe80008000407 */
[----:B------:R0:W-:Y:S01]  /*2310*/  STS.U16 [R7+UR7+0x1f00], R130 ;  /* 0x001f008207007988 */ /* 0x0001e20008000407 */
[----:B------:R-:W-:-:S02]  /*2320*/  LEA R244, P3, R8, R215, 0x1 ;  /* 0x000000d708f47211 */ /* 0x000fc400078608ff */
[----:B--2---:R-:W-:Y:S01]  /*2330*/  PRMT R26, RZ, 0x7610, R26 ;  /* 0x00007610ff1a7816 */ /* 0x004fe2000000001a */
[----:B------:R2:W-:Y:S01]  /*2340*/  STS.U16 [R5+UR7+0x380], R38 ;  /* 0x0003802605007988 */ /* 0x0005e20008000407 */
[----:B----4-:R-:W-:-:S03]  /*2350*/  PRMT R40, RZ, 0x7610, R40 ;  /* 0x00007610ff287816 */ /* 0x010fc60000000028 */
[----:B------:R-:W-:Y:S01]  /*2360*/  STS.U16 [R5+UR7+0x780], R50 ;  /* 0x0007803205007988 */ /* 0x000fe20008000407 */
[----:B------:R-:W-:Y:S02]  /*2370*/  LEA R14, R3, R12, 0x2 ;  /* 0x0000000c030e7211 */ /* 0x000fe400078e10ff */
[----:B------:R-:W-:Y:S01]  /*2380*/  LEA R238, P4, R12, R215, 0x1 ;  /* 0x000000d70cee7211 */ /* 0x000fe200078808ff */
[----:B------:R-:W-:Y:S01]  /*2390*/  STS.U16 [R5+UR7+0xb80], R62 ;  /* 0x000b803e05007988 */ /* 0x000fe20008000407 */
[----:B0-----:R-:W-:-:S03]  /*23a0*/  PRMT R7, RZ, 0x7610, R7 ;  /* 0x00007610ff077816 */ /* 0x001fc60000000007 */
[----:B------:R-:W-:Y:S04]  /*23b0*/  STS.U16 [R5+UR7+0xf80], R80 ;  /* 0x000f805005007988 */ /* 0x000fe80008000407 */
[----:B------:R-:W-:Y:S04]  /*23c0*/  STS.U16 [R5+UR7+0x1380], R88 ;  /* 0x0013805805007988 */ /* 0x000fe80008000407 */
[----:B------:R-:W-:Y:S04]  /*23d0*/  STS.U16 [R5+UR7+0x1780], R102 ;  /* 0x0017806605007988 */ /* 0x000fe80008000407 */
[----:B------:R-:W-:Y:S04]  /*23e0*/  STS.U16 [R5+UR7+0x1b80], R116 ;  /* 0x001b807405007988 */ /* 0x000fe80008000407 */
[----:B------:R0:W-:Y:S01]  /*23f0*/  STS.U16 [R5+UR7+0x1f80], R22 ;  /* 0x001f801605007988 */ /* 0x0001e20008000407 */
[----:B------:R-:W-:-:S02]  /*2400*/  LEA.HI.X.SX32 R245, R8, R45, 0x1, P3 ;  /* 0x0000002d08f57211 */ /* 0x000fc400018f0eff */
[----:B--2---:R-:W-:Y:S01]  /*2410*/  PRMT R38, RZ, 0x7610, R38 ;  /* 0x00007610ff267816 */ /* 0x004fe20000000026 */
[----:B------:R-:W2:Y:S02]  /*2420*/  FENCE.VIEW.ASYNC.T ;  /* 0x00000000000073c6 */ /* 0x000ea40000000200 */
[----:B--2---:R-:W-:Y:S01]  /*2430*/  BAR.SYNC.DEFER_BLOCKING 0x0 ;  /* 0x0000000000007b1d */ /* 0x004fe20000010000 */
[----:B------:R-:W-:-:S04]  /*2440*/  LEA R16, R3, R14, 0x2 ;  /* 0x0000000e03107211 */ /* 0x000fc800078e10ff */
[C---:B------:R-:W-:Y:S02]  /*2450*/  LEA R18, R3.reuse, R16, 0x2 ;  /* 0x0000001003127211 */ /* 0x040fe400078e10ff */
[----:B------:R-:W-:Y:S01]  /*2460*/  LEA.HI.X.SX32 R239, R12, R45, 0x1, P4 ;  /* 0x0000002d0cef7211 */ /* 0x000fe200020f0eff */
[----:B---3--:R-:W-:Y:S01]  /*2470*/  UIMAD UR24, UR11, UR24, URZ ;  /* 0x000000180b1872a4 */ /* 0x008fe2000f8e02ff */
[C---:B------:R-:W-:Y:S01]  /*2480*/  LEA R4, R3.reuse, R18, 0x2 ;  /* 0x0000001203047211 */ /* 0x040fe200078e10ff */
[----:B------:R-:W-:Y:S01]  /*2490*/  STL.64 [R1+0x48], R158 ;  /* 0x0000489e01007387 */ /* 0x000fe20000100a00 */
[----:B0-----:R-:W-:Y:S02]  /*24a0*/  PRMT R5, RZ, 0x7610, R5 ;  /* 0x00007610ff057816 */ /* 0x001fe40000000005 */
[----:B------:R-:W-:Y:S01]  /*24b0*/  LEA R2, R3, R4, 0x2 ;  /* 0x0000000403027211 */ /* 0x000fe200078e10ff */
[----:B------:R-:W-:Y:S01]  /*24c0*/  STL.64 [R1+0x40], R142 ;  /* 0x0000408e01007387 */ /* 0x000fe20000100a00 */
[----:B------:R-:W-:-:S03]  /*24d0*/  PRMT R22, RZ, 0x7610, R22 ;  /* 0x00007610ff167816 */ /* 0x000fc60000000016 */
[----:B------:R-:W0:Y:S02]  /*24e0*/  FENCE.VIEW.ASYNC.S ;  /* 0x00000000000073c6 */ /* 0x000e240000000000 */
[----:B0-----:R0:W2:Y:S02]  /*24f0*/  @!UP1 SYNCS.EXCH.64 URZ, [UR10], UR4 ;  /* 0x000000040aff95b2 */ /* 0x0010a40008000100 */
[----:B--2---:R-:W-:Y:S01]  /*2500*/  BAR.SYNC.DEFER_BLOCKING 0x0 ;  /* 0x0000000000007b1d */ /* 0x004fe20000010000 */
[C---:B------:R-:W-:Y:S02]  /*2510*/  LEA R12, R3.reuse, R2, 0x2 ;  /* 0x00000002030c7211 */ /* 0x040fe400078e10ff */
[C---:B------:R-:W-:Y:S02]  /*2520*/  LEA R234, P4, R16.reuse, R215, 0x1 ;  /* 0x000000d710ea7211 */ /* 0x040fe400078808ff */
[----:B------:R-:W-:Y:S02]  /*2530*/  LEA R20, R3, R12, 0x2 ;  /* 0x0000000c03147211 */ /* 0x000fe400078e10ff */
[----:B------:R-:W-:Y:S01]  /*2540*/  LEA.HI.X.SX32 R235, R16, R45, 0x1, P4 ;  /* 0x0000002d10eb7211 */ /* 0x000fe200020f0eff */
[----:B------:R-:W-:Y:S01]  /*2550*/  STL.64 [R1+0x38], R156 ;  /* 0x0000389c01007387 */ /* 0x000fe20000100a00 */
[----:B------:R-:W-:-:S02]  /*2560*/  LEA R230, P4, R4, R215, 0x1 ;  /* 0x000000d704e67211 */ /* 0x000fc400078808ff */
[----:B------:R-:W-:Y:S02]  /*2570*/  LEA R16, R3, R20, 0x2 ;  /* 0x0000001403107211 */ /* 0x000fe400078e10ff */
[----:B------:R-:W-:Y:S01]  /*2580*/  LEA R236, P3, R14, R215, 0x1 ;  /* 0x000000d70eec7211 */ /* 0x000fe200078608ff */
[----:B0-----:R-:W-:-:S04]  /*2590*/  @!UP0 UIADD3 UR4, UPT, UPT, -UR13, 0x100000, URZ ;  /* 0x001000000d048890 */ /* 0x001fc8000fffe1ff */
[----:B------:R-:W-:Y:S02]  /*25a0*/  @!UP0 USHF.L.U32 UR5, UR4, 0xb, URZ ;  /* 0x0000000b04058899 */ /* 0x000fe400080006ff */
[----:B------:R-:W-:Y:S01]  /*25b0*/  @!UP0 USHF.L.U32 UR4, UR4, 0x1, URZ ;  /* 0x0000000104048899 */ /* 0x000fe200080006ff */
[----:B------:R-:W-:Y:S01]  /*25c0*/  VOTEU.ALL UP1, P1 ;  /* 0x0000000000ff7886 */ /* 0x000fe20000820000 */
[----:B------:R-:W-:Y:S01]  /*25d0*/  LEA.HI.X.SX32 R231, R4, R45, 0x1, P4 ;  /* 0x0000002d04e77211 */ /* 0x000fe200020f0eff */
[----:B------:R-:W-:Y:S01]  /*25e0*/  USHF.L.U32 UR11, UR24, 0x1, URZ ;  /* 0x00000001180b7899 */ /* 0x000fe200080006ff */
[-C--:B------:R-:W-:Y:S01]  /*25f0*/  LEA R226, P5, R12, R215.reuse, 0x1 ;  /* 0x000000d70ce27211 */ /* 0x080fe200078a08ff */
[----:B------:R-:W-:Y:S01]  /*2600*/  STL.64 [R1+0x30], R140 ;  /* 0x0000308c01007387 */ /* 0x000fe20000100a00 */
[----:B------:R-:W-:Y:S02]  /*2610*/  LEA R216, P4, R16, R215, 0x1 ;  /* 0x000000d710d87211 */ /* 0x000fe400078808ff */
[-C--:B------:R-:W-:Y:S01]  /*2620*/  LEA.HI.X.SX32 R227, R12, R45.reuse, 0x1, P5 ;  /* 0x0000002d0ce37211 */ /* 0x080fe200028f0eff */
[----:B------:R-:W2:Y:S01]  /*2630*/  @P2 LDG.E.U16 R21, desc[UR18][R156.64] ;  /* 0x000000129c152981 */ /* 0x000ea2000c1e1500 */
[----:B------:R-:W-:-:S03]  /*2640*/  LEA.HI.X.SX32 R217, R16, R45, 0x1, P4 ;  /* 0x0000002d10d97211 */ /* 0x000fc600020f0eff */
[----:B------:R-:W3:Y:S04]  /*2650*/  @P2 LDG.E.U16 R7, desc[UR18][R164.64] ;  /* 0x00000012a4072981 */ /* 0x000ee8000c1e1500 */
[----:B------:R-:W4:Y:S04]  /*2660*/  @P2 LDG.E.U16 R17, desc[UR18][R158.64] ;  /* 0x000000129e112981 */ /* 0x000f28000c1e1500 */
        /* <DEDUP_REMOVED lines=11> */
[----:B------:R-:W4:Y:S01]  /*2720*/  @P2 LDG.E.U16 R5, desc[UR18][R148.64] ;  /* 0x0000001294052981 */ /* 0x000f22000c1e1500 */
[----:B------:R-:W-:Y:S01]  /*2730*/  LEA.HI.X.SX32 R237, R14, R45, 0x1, P3 ;  /* 0x0000002d0eed7211 */ /* 0x000fe200018f0eff */
[----:B------:R0:W0:Y:S02]  /*2740*/  @!UP1 SYNCS.EXCH.64 URZ, [UR7+0x14008], UR4 ;  /* 0x0140080407ff95b2 */ /* 0x0000240008000100 */
[----:B------:R-:W4:Y:S04]  /*2750*/  @P2 LDG.E.U16 R39, desc[UR18][R230.64] ;  /* 0x00000012e6272981 */ /* 0x000f28000c1e1500 */
[----:B------:R-:W4:Y:S04]  /*2760*/  @P2 LDG.E.U16 R41, desc[UR18][R226.64] ;  /* 0x00000012e2292981 */ /* 0x000f28000c1e1500 */
[----:B------:R-:W4:Y:S01]  /*2770*/  @P2 LDG.E.U16 R43, desc[UR18][R216.64] ;  /* 0x00000012d82b2981 */ /* 0x000f22000c1e1500 */
[----:B------:R-:W-:-:S02]  /*2780*/  LEA R240, P4, R10, R215, 0x1 ;  /* 0x000000d70af07211 */ /* 0x000fc400078808ff */
[----:B------:R-:W-:Y:S01]  /*2790*/  LEA R16, R3, R16, 0x2 ;  /* 0x0000001003107211 */ /* 0x000fe200078e10ff */
[----:B------:R-:W4:Y:S01]  /*27a0*/  @P2 LDG.E.U16 R15, desc[UR18][R144.64] ;  /* 0x00000012900f2981 */ /* 0x000f22000c1e1500 */
[----:B------:R-:W-:Y:S02]  /*27b0*/  LEA.HI.X.SX32 R241, R10, R45, 0x1, P4 ;  /* 0x0000002d0af17211 */ /* 0x000fe400020f0eff */
[-C--:B------:R-:W-:Y:S01]  /*27c0*/  LEA R228, P4, R2, R215.reuse, 0x1 ;  /* 0x000000d702e47211 */ /* 0x080fe200078808ff */
[----:B------:R-:W4:Y:S01]  /*27d0*/  @P2 LDG.E.U16 R19, desc[UR18][R142.64] ;  /* 0x000000128e132981 */ /* 0x000f22000c1e1500 */
[----:B------:R-:W-:Y:S02]  /*27e0*/  LEA R232, P3, R18, R215, 0x1 ;  /* 0x000000d712e87211 */ /* 0x000fe400078608ff */
[----:B------:R-:W-:Y:S01]  /*27f0*/  LEA.HI.X.SX32 R229, R2, R45, 0x1, P4 ;  /* 0x0000002d02e57211 */ /* 0x000fe200020f0eff */
[----:B------:R-:W4:Y:S01]  /*2800*/  @P2 LDG.E.U16 R22, desc[UR18][R140.64] ;  /* 0x000000128c162981 */ /* 0x000f22000c1e1500 */
[----:B------:R-:W-:-:S02]  /*2810*/  LEA R214, P4, R16, R215, 0x1 ;  /* 0x000000d710d67211 */ /* 0x000fc400078808ff */
[----:B------:R-:W-:Y:S01]  /*2820*/  LEA.HI.X.SX32 R233, R18, R45, 0x1, P3 ;  /* 0x0000002d12e97211 */ /* 0x000fe200018f0eff */
[----:B------:R-:W4:Y:S01]  /*2830*/  @P2 LDG.E.U16 R24, desc[UR18][R138.64] ;  /* 0x000000128a182981 */ /* 0x000f22000c1e1500 */
[----:B------:R-:W-:Y:S02]  /*2840*/  LEA R218, P3, R20, R215, 0x1 ;  /* 0x000000d714da7211 */ /* 0x000fe400078608ff */
[----:B------:R-:W-:Y:S01]  /*2850*/  PRMT R14, RZ, 0x7610, R14 ;  /* 0x00007610ff0e7816 */ /* 0x000fe2000000000e */
[----:B------:R0:W4:Y:S01]  /*2860*/  @P2 LDG.E.U16 R26, desc[UR18][R134.64] ;  /* 0x00000012861a2981 */ /* 0x000122000c1e1500 */
[----:B------:R-:W-:-:S03]  /*2870*/  LEA.HI.X.SX32 R215, R16, R45, 0x1, P4 ;  /* 0x0000002d10d77211 */ /* 0x000fc600020f0eff */
[----:B------:R-:W4:Y:S04]  /*2880*/  @P2 LDG.E.U16 R28, desc[UR18][R132.64] ;  /* 0x00000012841c2981 */ /* 0x000f28000c1e1500 */
[----:B------:R-:W4:Y:S01]  /*2890*/  @P2 LDG.E.U16 R14, desc[UR18][R214.64] ;  /* 0x00000012d60e2981 */ /* 0x000f22000c1e1500 */
[----:B------:R-:W-:-:S03]  /*28a0*/  LEA.HI.X.SX32 R219, R20, R45, 0x1, P3 ;  /* 0x0000002d14db7211 */ /* 0x000fc600018f0eff */
[----:B------:R-:W4:Y:S04]  /*28b0*/  @P2 LDG.E.U16 R30, desc[UR18][R248.64] ;  /* 0x00000012f81e2981 */ /* 0x000f28000c1e1500 */
[----:B------:R-:W4:Y:S04]  /*28c0*/  @P2 LDG.E.U16 R32, desc[UR18][R244.64] ;  /* 0x00000012f4202981 */ /* 0x000f28000c1e1500 */
[----:B------:R-:W4:Y:S04]  /*28d0*/  @P2 LDG.E.U16 R34, desc[UR18][R240.64] ;  /* 0x00000012f0222981 */ /* 0x000f28000c1e1500 */
[----:B------:R-:W4:Y:S04]  /*28e0*/  @P2 LDG.E.U16 R36, desc[UR18][R236.64] ;  /* 0x00000012ec242981 */ /* 0x000f28000c1e1500 */
[----:B------:R-:W4:Y:S04]  /*28f0*/  @P2 LDG.E.U16 R38, desc[UR18][R232.64] ;  /* 0x00000012e8262981 */ /* 0x000f28000c1e1500 */
[----:B------:R-:W4:Y:S04]  /*2900*/  @P2 LDG.E.U16 R40, desc[UR18][R228.64] ;  /* 0x00000012e4282981 */ /* 0x000f28000c1e1500 */
[----:B------:R-:W4:Y:S01]  /*2910*/  @P2 LDG.E.U16 R42, desc[UR18][R218.64] ;  /* 0x00000012da2a2981 */ /* 0x000f22000c1e1500 */
[----:B------:R-:W-:-:S03]  /*2920*/  SHF.R.U32.HI R45, RZ, 0x2, R6 ;  /* 0x00000002ff2d7819 */ /* 0x000fc60000011606 */
[----:B------:R-:W-:Y:S01]  /*2930*/  STL.64 [R1+0x28], R154 ;  /* 0x0000289a01007387 */ /* 0x000fe20000100a00 */
[----:B------:R-:W-:Y:S02]  /*2940*/  LOP3.LUT R8, R0, R45, RZ, 0x3c, !PT ;  /* 0x0000002d00087212 */ /* 0x000fe400078e3cff */
[----:B------:R-:W-:Y:S01]  /*2950*/  SHF.R.U32.HI R0, RZ, 0x7, R136 ;  /* 0x00000007ff007819 */ /* 0x000fe20000011688 */
[----:B------:R-:W-:Y:S03]  /*2960*/  STL.64 [R1+0x20], R138 ;  /* 0x0000208a01007387 */ /* 0x000fe60000100a00 */
[----:B------:R-:W-:Y:S01]  /*2970*/  SGXT.U32 R0, R0, 0x1 ;  /* 0x000000010000781a */ /* 0x000fe20000000000 */
[----:B------:R-:W-:Y:S04]  /*2980*/  STL.64 [R1+0x18], R152 ;  /* 0x0000189801007387 */ /* 0x000fe80000100a00 */
[----:B-1----:R-:W-:Y:S01]  /*2990*/  IMAD R2, R0, R47, RZ ;  /* 0x0000002f00027224 */ /* 0x002fe200078e02ff */
[----:B0-----:R-:W-:Y:S01]  /*29a0*/  UIMAD.WIDE UR4, UR24, 0x2, URZ ;  /* 0x00000002180478a5 */ /* 0x001fe2000f8e02ff */
[----:B------:R-:W-:Y:S03]  /*29b0*/  STL.64 [R1+0x10], R134 ;  /* 0x0000108601007387 */ /* 0x000fe60000100a00 */
[C---:B------:R-:W-:Y:S01]  /*29c0*/  LEA R4, R47.reuse, R2, 0x1 ;  /* 0x000000022f047211 */ /* 0x040fe200078e08ff */
[----:B------:R-:W-:Y:S03]  /*29d0*/  STL.64 [R1+0x8], R150 ;  /* 0x0000089601007387 */ /* 0x000fe60000100a00 */
[----:B------:R-:W-:Y:S01]  /*29e0*/  LEA R6, R47, R4, 0x1 ;  /* 0x000000042f067211 */ /* 0x000fe200078e08ff */
[----:B------:R-:W-:Y:S01]  /*29f0*/  STL.64 [R1], R132 ;  /* 0x0000008401007387 */ /* 0x000fe20000100a00 */
[----:B------:R-:W-:-:S05]  /*2a00*/  LOP3.LUT R0, R136, 0x7f, RZ, 0xc0, !PT ;  /* 0x0000007f88007812 */ /* 0x000fca00078ec0ff */
[----:B------:R-:W-:Y:S01]  /*2a10*/  IMAD R0, R0, UR25, RZ ;  /* 0x0000001900007c24 */ /* 0x000fe2000f8e02ff */
[----:B------:R-:W-:Y:S01]  /*2a20*/  VOTEU.ALL UP1, P1 ;  /* 0x0000000000ff7886 */ /* 0x000fe20000820000 */
[----:B--2---:R0:W-:Y:S04]  /*2a30*/  STS.U16 [R8+UR7+0x9000], R21 ;  /* 0x0090001508007988 */ /* 0x0041e80008000407 */
[----:B---3--:R1:W-:Y:S01]  /*2a40*/  STS.U16 [R8+UR7+0x8000], R7 ;  /* 0x0080000708007988 */ /* 0x0083e20008000407 */
[----:B0-----:R-:W0:Y:S03]  /*2a50*/  LDC.64 R20, c[0x0][0x390] ;  /* 0x0000e400ff147b82 */ /* 0x001e260000000a00 */
[----:B----4-:R2:W-:Y:S01]  /*2a60*/  STS.U16 [R8+UR7+0x8c00], R17 ;  /* 0x008c001108007988 */ /* 0x0105e20008000407 */
[----:B-1----:R-:W-:-:S03]  /*2a70*/  LEA R7, R47, R6, 0x1 ;  /* 0x000000062f077211 */ /* 0x002fc600078e08ff */
[----:B------:R-:W-:Y:S04]  /*2a80*/  STS.U16 [R8+UR7+0x8400], R9 ;  /* 0x0084000908007988 */ /* 0x000fe80008000407 */
[----:B------:R-:W-:Y:S01]  /*2a90*/  STS.U16 [R8+UR7+0x8800], R13 ;  /* 0x0088000d08007988 */ /* 0x000fe20008000407 */
[----:B--2---:R-:W-:-:S03]  /*2aa0*/  LOP3.LUT R17, R8, 0x40, RZ, 0x3c, !PT ;  /* 0x0000004008117812 */ /* 0x004fc600078e3cff */
[----:B------:R-:W-:Y:S04]  /*2ab0*/  STS.U16 [R8+UR7+0x9400], R23 ;  /* 0x0094001708007988 */ /* 0x000fe80008000407 */
        /* <DEDUP_REMOVED lines=9> */
[----:B------:R1:W-:Y:S02]  /*2b50*/  STS.U16 [R8+UR7+0xbc00], R43 ;  /* 0x00bc002b08007988 */ /* 0x0003e40008000407 */
[----:B-1----:R-:W-:-:S04]  /*2b60*/  LEA R8, R47, R7, 0x1 ;  /* 0x000000072f087211 */ /* 0x002fc800078e08ff */
[C---:B------:R-:W-:Y:S01]  /*2b70*/  LEA R9, R47.reuse, R8, 0x1 ;  /* 0x000000082f097211 */ /* 0x040fe200078e08ff */
[----:B------:R1:W-:Y:S03]  /*2b80*/  STS.U16 [R17+UR7+0x8600], R11 ;  /* 0x0086000b11007988 */ /* 0x0003e60008000407 */
[C---:B------:R-:W-:Y:S01]  /*2b90*/  LEA R10, R47.reuse, R9, 0x1 ;  /* 0x000000092f0a7211 */ /* 0x040fe200078e08ff */
[----:B------:R2:W-:Y:S03]  /*2ba0*/  STS.U16 [R17+UR7+0x8200], R5 ;  /* 0x0082000511007988 */ /* 0x0005e60008000407 */
[----:B-1----:R-:W-:Y:S02]  /*2bb0*/  LEA R11, R47, R10, 0x1 ;  /* 0x0000000a2f0b7211 */ /* 0x002fe400078e08ff */
[----:B--2---:R-:W-:-:S02]  /*2bc0*/  SHF.L.U32 R5, R0, 0x1, RZ ;  /* 0x0000000100057819 */ /* 0x004fc400000006ff */
[----:B------:R-:W-:Y:S01]  /*2bd0*/  LEA R12, R47, R11, 0x1 ;  /* 0x0000000b2f0c7211 */ /* 0x000fe200078e08ff */
[----:B------:R-:W-:Y:S01]  /*2be0*/  IMAD.HI R0, R0, 0x2, RZ ;  /* 0x0000000200007827 */ /* 0x000fe200078e02ff */
[----:B0-----:R-:W-:Y:S02]  /*2bf0*/  IADD3 R135, P3, P4, R5, UR11, R20 ;  /* 0x0000000b05877c10 */ /* 0x001fe4000fc7e014 */
[C---:B------:R-:W-:Y:S01]  /*2c00*/  LEA R5, R47.reuse, R12, 0x1 ;  /* 0x0000000c2f057211 */ /* 0x040fe200078e08ff */
[----:B------:R0:W-:Y:S02]  /*2c10*/  STS.U16 [R17+UR7+0x8a00], R15 ;  /* 0x008a000f11007988 */ /* 0x0001e40008000407 */
[----:B0-----:R-:W-:Y:S02]  /*2c20*/  IADD3.X R15, PT, PT, R0, UR5, R21, P3, P4 ;  /* 0x00000005000f7c10 */ /* 0x001fe40009fe8415 */
[C---:B------:R-:W-:Y:S01]  /*2c30*/  LEA R0, R47.reuse, R5, 0x1 ;  /* 0x000000052f007211 */ /* 0x040fe200078e08ff */
[----:B------:R0:W-:Y:S03]  /*2c40*/  STS.U16 [R17+UR7+0xbe00], R14 ;  /* 0x00be000e11007988 */ /* 0x0001e60008000407 */
[----:B------:R-:W-:-:S02]  /*2c50*/  LEA R13, R47, R0, 0x1 ;  /* 0x000000002f0d7211 */ /* 0x000fc400078e08ff */
[-C--:B------:R-:W-:Y:S02]  /*2c60*/  LEA R198, P4, R2, R135.reuse, 0x1 ;  /* 0x0000008702c67211 */ /* 0x080fe400078808ff */
[----:B------:R-:W-:Y:S02]  /*2c70*/  LEA R196, P5, R4, R135, 0x1 ;  /* 0x0000008704c47211 */ /* 0x000fe400078a08ff */
[C---:B0-----:R-:W-:Y:S02]  /*2c80*/  LEA R14, R47.reuse, R13, 0x1 ;  /* 0x0000000d2f0e7211 */ /* 0x041fe400078e08ff */
[-C--:B------:R-:W-:Y:S02]  /*2c90*/  LEA.HI.X.SX32 R199, R2, R15.reuse, 0x1, P4 ;  /* 0x0000000f02c77211 */ /* 0x080fe400020f0eff */
[----:B------:R-:W-:Y:S02]  /*2ca0*/  LEA R2, R47, R14, 0x1 ;  /* 0x0000000e2f027211 */ /* 0x000fe400078e08ff */
[----:B------:R-:W-:-:S02]  /*2cb0*/  LEA.HI.X.SX32 R197, R4, R15, 0x1, P5 ;  /* 0x0000000f04c57211 */ /* 0x000fc400028f0eff */
[CC--:B------:R-:W-:Y:S02]  /*2cc0*/  LEA R194, P4, R6.reuse, R135.reuse, 0x1 ;  /* 0x0000008706c27211 */ /* 0x0c0fe400078808ff */
[----:B------:R-:W-:Y:S02]  /*2cd0*/  LEA R4, R47, R2, 0x1 ;  /* 0x000000022f047211 */ /* 0x000fe400078e08ff */
[----:B------:R-:W-:Y:S02]  /*2ce0*/  LEA R192, P5, R7, R135, 0x1 ;  /* 0x0000008707c07211 */ /* 0x000fe400078a08ff */
[----:B------:R-:W-:Y:S02]  /*2cf0*/  LEA.HI.X.SX32 R195, R6, R15, 0x1, P4 ;  /* 0x0000000f06c37211 */ /* 0x000fe400020f0eff */
[----:B------:R-:W-:Y:S02]  /*2d00*/  LEA R6, R47, R4, 0x1 ;  /* 0x000000042f067211 */ /* 0x000fe400078e08ff */
[----:B------:R-:W-:-:S02]  /*2d10*/  LEA R190, P4, R8, R135, 0x1 ;  /* 0x0000008708be7211 */ /* 0x000fc400078808ff */
[-C--:B------:R-:W-:Y:S02]  /*2d20*/  LEA.HI.X.SX32 R193, R7, R15.reuse, 0x1, P5 ;  /* 0x0000000f07c17211 */ /* 0x080fe400028f0eff */
[----:B------:R-:W-:Y:S02]  /*2d30*/  LEA R7, R47, R6, 0x1 ;  /* 0x000000062f077211 */ /* 0x000fe400078e08ff */
[----:B------:R-:W-:Y:S02]  /*2d40*/  LEA.HI.X.SX32 R191, R8, R15, 0x1, P4 ;  /* 0x0000000f08bf7211 */ /* 0x000fe400020f0eff */
[-C--:B------:R-:W-:Y:S02]  /*2d50*/  LEA R186, P5, R10, R135.reuse, 0x1 ;  /* 0x000000870aba7211 */ /* 0x080fe400078a08ff */
[----:B------:R-:W-:Y:S02]  /*2d60*/  LEA R188, P4, R9, R135, 0x1 ;  /* 0x0000008709bc7211 */ /* 0x000fe400078808ff */
[----:B------:R-:W-:-:S02]  /*2d70*/  LEA R8, R47, R7, 0x1 ;  /* 0x000000072f087211 */ /* 0x000fc400078e08ff */
[----:B------:R-:W-:Y:S02]  /*2d80*/  LEA R184, P6, R11, R135, 0x1 ;  /* 0x000000870bb87211 */ /* 0x000fe400078c08ff */
[-C--:B------:R-:W-:Y:S02]  /*2d90*/  LEA.HI.X.SX32 R187, R10, R15.reuse, 0x1, P5 ;  /* 0x0000000f0abb7211 */ /* 0x080fe400028f0eff */
[----:B------:R-:W-:Y:S02]  /*2da0*/  LEA.HI.X.SX32 R189, R9, R15, 0x1, P4 ;  /* 0x0000000f09bd7211 */ /* 0x000fe400020f0eff */
[----:B------:R-:W-:Y:S02]  /*2db0*/  LEA R178, P5, R5, R135, 0x1 ;  /* 0x0000008705b27211 */ /* 0x000fe400078a08ff */
[----:B------:R-:W-:Y:S02]  /*2dc0*/  LEA R9, R47, R8, 0x1 ;  /* 0x000000082f097211 */ /* 0x000fe400078e08ff */
[----:B------:R-:W-:-:S02]  /*2dd0*/  LEA.HI.X.SX32 R185, R11, R15, 0x1, P6 ;  /* 0x0000000f0bb97211 */ /* 0x000fc400030f0eff */
[----:B------:R-:W-:Y:S02]  /*2de0*/  LEA R176, P6, R0, R135, 0x1 ;  /* 0x0000008700b07211 */ /* 0x000fe400078c08ff */
[----:B------:R-:W-:Y:S02]  /*2df0*/  LEA.HI.X.SX32 R179, R5, R15, 0x1, P5 ;  /* 0x0000000f05b37211 */ /* 0x000fe400028f0eff */
[C---:B------:R-:W-:Y:S02]  /*2e00*/  LEA R5, R47.reuse, R9, 0x1 ;  /* 0x000000092f057211 */ /* 0x040fe400078e08ff */
[----:B------:R-:W-:Y:S02]  /*2e10*/  LEA R182, P4, R12, R135, 0x1 ;  /* 0x000000870cb67211 */ /* 0x000fe400078808ff */
[----:B------:R-:W-:Y:S02]  /*2e20*/  LEA.HI.X.SX32 R177, R0, R15, 0x1, P6 ;  /* 0x0000000f00b17211 */ /* 0x000fe400030f0eff */
[----:B------:R-:W-:-:S02]  /*2e30*/  LEA R0, R47, R5, 0x1 ;  /* 0x000000052f007211 */ /* 0x000fc400078e08ff */
[----:B------:R-:W-:Y:S02]  /*2e40*/  LEA.HI.X.SX32 R183, R12, R15, 0x1, P4 ;  /* 0x0000000f0cb77211 */ /* 0x000fe400020f0eff */
[-C--:B------:R-:W-:Y:S02]  /*2e50*/  LEA R174, P4, R13, R135.reuse, 0x1 ;  /* 0x000000870dae7211 */ /* 0x080fe400078808ff */
[-C--:B------:R-:W-:Y:S02]  /*2e60*/  LEA R170, P6, R2, R135.reuse, 0x1 ;  /* 0x0000008702aa7211 */ /* 0x080fe400078c08ff */
[----:B------:R-:W-:Y:S02]  /*2e70*/  LEA R10, R47, R0, 0x1 ;  /* 0x000000002f0a7211 */ /* 0x000fe400078e08ff */
[----:B------:R-:W-:Y:S02]  /*2e80*/  LEA R172, P5, R14, R135, 0x1 ;  /* 0x000000870eac7211 */ /* 0x000fe400078a08ff */
[----:B------:R-:W-:-:S02]  /*2e90*/  LEA.HI.X.SX32 R175, R13, R15, 0x1, P4 ;  /* 0x0000000f0daf7211 */ /* 0x000fc400020f0eff */
[----:B------:R-:W-:Y:S02]  /*2ea0*/  LEA.HI.X.SX32 R171, R2, R15, 0x1, P6 ;  /* 0x0000000f02ab7211 */ /* 0x000fe400030f0eff */
[----:B------:R-:W-:Y:S02]  /*2eb0*/  LEA R168, P4, R4, R135, 0x1 ;  /* 0x0000008704a87211 */ /* 0x000fe400078808ff */
[----:B------:R-:W-:Y:S02]  /*2ec0*/  LEA R2, R47, R10, 0x1 ;  /* 0x0000000a2f027211 */ /* 0x000fe400078e08ff */
[----:B------:R-:W-:Y:S02]  /*2ed0*/  LEA.HI.X.SX32 R173, R14, R15, 0x1, P5 ;  /* 0x0000000f0ead7211 */ /* 0x000fe400028f0eff */
[----:B------:R-:W-:Y:S02]  /*2ee0*/  LEA R166, P5, R6, R135, 0x1 ;  /* 0x0000008706a67211 */ /* 0x000fe400078a08ff */
[----:B------:R-:W-:-:S02]  /*2ef0*/  LEA.HI.X.SX32 R169, R4, R15, 0x1, P4 ;  /* 0x0000000f04a97211 */ /* 0x000fc400020f0eff */
[----:B------:R-:W-:Y:S02]  /*2f00*/  LEA R4, R47, R2, 0x1 ;  /* 0x000000022f047211 */ /* 0x000fe400078e08ff */
[----:B------:R-:W-:Y:S02]  /*2f10*/  LEA R164, P6, R7, R135, 0x1 ;  /* 0x0000008707a47211 */ /* 0x000fe400078c08ff */
[-C--:B------:R-:W-:Y:S02]  /*2f20*/  LEA.HI.X.SX32 R167, R6, R15.reuse, 0x1, P5 ;  /* 0x0000000f06a77211 */ /* 0x080fe400028f0eff */
[----:B------:R-:W-:Y:S02]  /*2f30*/  LEA R6, R47, R4, 0x1 ;  /* 0x000000042f067211 */ /* 0x000fe400078e08ff */
[----:B------:R-:W-:Y:S02]  /*2f40*/  LEA.HI.X.SX32 R165, R7, R15, 0x1, P6 ;  /* 0x0000000f07a57211 */ /* 0x000fe400030f0eff */
[----:B------:R-:W-:-:S02]  /*2f50*/  LEA R162, P4, R8, R135, 0x1 ;  /* 0x0000008708a27211 */ /* 0x000fc400078808ff */
[----:B------:R-:W-:Y:S02]  /*2f60*/  LEA R158, P6, R5, R135, 0x1 ;  /* 0x00000087059e7211 */ /* 0x000fe400078c08ff */
[----:B------:R-:W-:Y:S02]  /*2f70*/  LEA R7, R47, R6, 0x1 ;  /* 0x000000062f077211 */ /* 0x000fe400078e08ff */
[-C--:B------:R-:W-:Y:S02]  /*2f80*/  LEA.HI.X.SX32 R163, R8, R15.reuse, 0x1, P4 ;  /* 0x0000000f08a37211 */ /* 0x080fe400020f0eff */
[----:B------:R-:W-:Y:S02]  /*2f90*/  LEA.HI.X.SX32 R159, R5, R15, 0x1, P6 ;  /* 0x0000000f059f7211 */ /* 0x000fe400030f0eff */
[-C--:B------:R-:W-:Y:S02]  /*2fa0*/  LEA R156, P4, R0, R135.reuse, 0x1 ;  /* 0x00000087009c7211 */ /* 0x080fe400078808ff */
[----:B------:R-:W-:-:S02]  /*2fb0*/  LEA R160, P5, R9, R135, 0x1 ;  /* 0x0000008709a07211 */ /* 0x000fc400078a08ff */
[----:B------:R-:W-:Y:S02]  /*2fc0*/  LEA R5, R47, R7, 0x1 ;  /* 0x000000072f057211 */ /* 0x000fe400078e08ff */
[----:B------:R-:W-:Y:S02]  /*2fd0*/  LEA R152, P6, R2, R135, 0x1 ;  /* 0x0000008702987211 */ /* 0x000fe400078c08ff */
[-C--:B------:R-:W-:Y:S02]  /*2fe0*/  LEA.HI.X.SX32 R157, R0, R15.reuse, 0x1, P4 ;  /* 0x0000000f009d7211 */ /* 0x080fe400020f0eff */
[----:B------:R-:W-:Y:S02]  /*2ff0*/  LEA.HI.X.SX32 R161, R9, R15, 0x1, P5 ;  /* 0x0000000f09a17211 */ /* 0x000fe400028f0eff */
[----:B------:R-:W-:Y:S02]  /*3000*/  LEA R0, R47, R5, 0x1 ;  /* 0x000000052f007211 */ /* 0x000fe400078e08ff */
[----:B------:R-:W-:-:S02]  /*3010*/  LEA R154, P5, R10, R135, 0x1 ;  /* 0x000000870a9a7211 */ /* 0x000fc400078a08ff */
[----:B------:R-:W-:Y:S02]  /*3020*/  LEA.HI.X.SX32 R153, R2, R15, 0x1, P6 ;  /* 0x0000000f02997211 */ /* 0x000fe400030f0eff */
[----:B------:R-:W-:Y:S02]  /*3030*/  LEA R150, P4, R4, R135, 0x1 ;  /* 0x0000008704967211 */ /* 0x000fe400078808ff */
[----:B------:R-:W-:Y:S02]  /*3040*/  LEA R2, R47, R0, 0x1 ;  /* 0x000000002f027211 */ /* 0x000fe400078e08ff */
[----:B------:R-:W-:Y:S02]  /*3050*/  LEA.HI.X.SX32 R155, R10, R15, 0x1, P5 ;  /* 0x0000000f0a9b7211 */ /* 0x000fe400028f0eff */
[----:B------:R-:W-:Y:S02]  /*3060*/  LEA R148, P5, R6, R135, 0x1 ;  /* 0x0000008706947211 */ /* 0x000fe400078a08ff */
[----:B------:R-:W-:Y:S01]  /*3070*/  LEA.HI.X.SX32 R151, R4, R15, 0x1, P4 ;  /* 0x0000000f04977211 */ /* 0x000fe200020f0eff */
[----:B------:R-:W-:-:S04]  /*3080*/  @!UP0 UIADD3 UR4, UPT, UPT, -UR13, 0x100000, URZ ;  /* 0x001000000d048890 */ /* 0x000fc8000fffe1ff */
[----:B------:R-:W-:Y:S02]  /*3090*/  @!UP0 USHF.L.U32 UR5, UR4, 0xb, URZ ;  /* 0x0000000b04058899 */ /* 0x000fe400080006ff */
[----:B------:R-:W-:Y:S01]  /*30a0*/  @!UP0 USHF.L.U32 UR4, UR4, 0x1, URZ ;  /* 0x0000000104048899 */ /* 0x000fe200080006ff */
[----:B------:R-:W-:Y:S02]  /*30b0*/  LEA R4, R47, R2, 0x1 ;  /* 0x000000022f047211 */ /* 0x000fe400078e08ff */
[----:B------:R-:W-:Y:S02]  /*30c0*/  ISETP.EQ.U32.AND P3, PT, RZ, UR20, P2 ;  /* 0x00000014ff007c0c */ /* 0x000fe40009762070 */
[----:B------:R-:W-:Y:S02]  /*30d0*/  LEA R146, P6, R7, R135, 0x1 ;  /* 0x0000008707927211 */ /* 0x000fe400078c08ff */
[----:B------:R-:W-:Y:S01]  /*30e0*/  LEA.HI.X.SX32 R149, R6, R15, 0x1, P5 ;  /* 0x0000000f06957211 */ /* 0x000fe200028f0eff */
[----:B------:R-:W-:Y:S01]  /*30f0*/  UIADD3 UR11, UPT, UPT, UR8, 0x80, URZ ;  /* 0x00000080080b7890 */ /* 0x000fe2000fffe0ff */
[----:B------:R-:W-:-:S02]  /*3100*/  LEA R142, P5, R0, R135, 0x1 ;  /* 0x00000087008e7211 */ /* 0x000fc400078a08ff */
[----:B------:R-:W-:Y:S02]  /*3110*/  LEA R6, R47, R4, 0x1 ;  /* 0x000000042f067211 */ /* 0x000fe400078e08ff */
[----:B------:R-:W-:Y:S01]  /*3120*/  LEA.HI.X.SX32 R147, R7, R15, 0x1, P6 ;  /* 0x0000000f07937211 */ /* 0x000fe200030f0eff */
[----:B------:R-:W-:Y:S01]  /*3130*/  UIADD3 UR6, UPT, UPT, UR6, UR11, URZ ;  /* 0x0000000b06067290 */ /* 0x000fe2000fffe0ff */
[-C--:B------:R-:W-:Y:S02]  /*3140*/  LEA R144, P4, R5, R135.reuse, 0x1 ;  /* 0x0000008705907211 */ /* 0x080fe400078808ff */
[----:B------:R-:W-:Y:S02]  /*3150*/  LEA R140, P6, R2, R135, 0x1 ;  /* 0x00000087028c7211 */ /* 0x000fe400078c08ff */
[-C--:B------:R-:W-:Y:S02]  /*3160*/  LEA.HI.X.SX32 R143, R0, R15.reuse, 0x1, P5 ;  /* 0x0000000f008f7211 */ /* 0x080fe400028f0eff */
[----:B------:R-:W-:Y:S01]  /*3170*/  LEA R0, R47, R6, 0x1 ;  /* 0x000000062f007211 */ /* 0x000fe200078e08ff */
[----:B------:R0:W-:Y:S01]  /*3180*/  STS.U16 [R17+UR7+0x8e00], R19 ;  /* 0x008e001311007988 */ /* 0x0001e20008000407 */
[-C--:B------:R-:W-:Y:S01]  /*3190*/  LEA.HI.X.SX32 R145, R5, R15.reuse, 0x1, P4 ;  /* 0x0000000f05917211 */ /* 0x080fe200020f0eff */
[----:B------:R-:W-:Y:S01]  /*31a0*/  ULEA UR12, UR12, UR6, 0x5 ;  /* 0x000000060c0c7291 */ /* 0x000fe2000f8e28ff */
[----:B------:R-:W-:Y:S01]  /*31b0*/  LEA.HI.X.SX32 R141, R2, R15, 0x1, P6 ;  /* 0x0000000f028d7211 */ /* 0x000fe200030f0eff */
[----:B------:R0:W-:Y:S01]  /*31c0*/  STS.U16 [R17+UR7+0x9200], R22 ;  /* 0x0092001611007988 */ /* 0x0001e20008000407 */
[----:B------:R-:W-:-:S03]  /*31d0*/  LEA R138, P4, R4, R135, 0x1 ;  /* 0x00000087048a7211 */ /* 0x000fc600078808ff */
[----:B------:R0:W-:Y:S01]  /*31e0*/  STS.U16 [R17+UR7+0x9600], R24 ;  /* 0x0096001811007988 */ /* 0x0001e20008000407 */
[----:B------:R-:W-:-:S03]  /*31f0*/  LEA R136, P5, R6, R135, 0x1 ;  /* 0x0000008706887211 */ /* 0x000fc600078a08ff */
[----:B------:R0:W-:Y:S01]  /*3200*/  STS.U16 [R17+UR7+0x9a00], R26 ;  /* 0x009a001a11007988 */ /* 0x0001e20008000407 */
[----:B------:R-:W-:-:S03]  /*3210*/  LEA R134, P6, R0, R135, 0x1 ;  /* 0x0000008700867211 */ /* 0x000fc600078c08ff */
[----:B------:R0:W-:Y:S01]  /*3220*/  STS.U16 [R17+UR7+0x9e00], R28 ;  /* 0x009e001c11007988 */ /* 0x0001e20008000407 */
[----:B------:R-:W-:-:S03]  /*3230*/  UIADD3 UR6, UPT, UPT, UR7, 0xc000, URZ ;  /* 0x0000c00007067890 */ /* 0x000fc6000fffe0ff */
[----:B------:R0:W-:Y:S04]  /*3240*/  STS.U16 [R17+UR7+0xa200], R30 ;  /* 0x00a2001e11007988 */ /* 0x0001e80008000407 */
[----:B------:R0:W-:Y:S04]  /*3250*/  STS.U16 [R17+UR7+0xa600], R32 ;  /* 0x00a6002011007988 */ /* 0x0001e80008000407 */
[----:B------:R0:W-:Y:S04]  /*3260*/  STS.U16 [R17+UR7+0xaa00], R34 ;  /* 0x00aa002211007988 */ /* 0x0001e80008000407 */
[----:B------:R0:W-:Y:S04]  /*3270*/  STS.U16 [R17+UR7+0xae00], R36 ;  /* 0x00ae002411007988 */ /* 0x0001e80008000407 */
[----:B------:R0:W-:Y:S04]  /*3280*/  STS.U16 [R17+UR7+0xb200], R38 ;  /* 0x00b2002611007988 */ /* 0x0001e80008000407 */
[----:B------:R0:W-:Y:S04]  /*3290*/  STS.U16 [R17+UR7+0xb600], R40 ;  /* 0x00b6002811007988 */ /* 0x0001e80008000407 */
[----:B------:R0:W-:Y:S01]  /*32a0*/  STS.U16 [R17+UR7+0xba00], R42 ;  /* 0x00ba002a11007988 */ /* 0x0001e20008000407 */
[----:B------:R1:W-:Y:S06]  /*32b0*/  MEMBAR.ALL.CTA ;  /* 0x0000000000007992 */ /* 0x0003ec0000008000 */
[----:B-1----:R-:W-:Y:S04]  /*32c0*/  FENCE.VIEW.ASYNC.S ;  /* 0x00000000000073c6 */ /* 0x002fe80000000000 */
[----:B------:R-:W1:Y:S02]  /*32d0*/  FENCE.VIEW.ASYNC.S ;  /* 0x00000000000073c6 */ /* 0x000e640000000000 */
[----:B-1----:R0:W1:Y:S01]  /*32e0*/  @!UP1 SYNCS.EXCH.64 URZ, [UR7+0xc000], UR4 ;  /* 0x00c0000407ff95b2 */ /* 0x0020620008000100 */
[----:B------:R-:W-:-:S02]  /*32f0*/  LEA.HI.X.SX32 R139, R4, R15, 0x1, P4 ;  /* 0x0000000f048b7211 */ /* 0x000fc400020f0eff */
[-C--:B------:R-:W-:Y:S02]  /*3300*/  LEA.HI.X.SX32 R137, R6, R15.reuse, 0x1, P5 ;  /* 0x0000000f06897211 */ /* 0x080fe400028f0eff */
[----:B------:R-:W-:Y:S01]  /*3310*/  LEA.HI.X.SX32 R135, R0, R15, 0x1, P6 ;  /* 0x0000000f00877211 */ /* 0x000fe200030f0eff */
[----:B-1----:R-:W-:Y:S06]  /*3320*/  BAR.SYNC.DEFER_BLOCKING 0x0 ;  /* 0x0000000000007b1d */ /* 0x002fec0000010000 */
[----:B0-----:R-:W-:Y:S05]  /*3330*/  @!P3 BRA `(.L_x_6) ;  /* 0x0000000000dcb947 */ /* 0x001fea0003800000 */
[----:B------:R-:W-:Y:S02]  /*3340*/  USHF.R.U32.HI UR15, URZ, 0x4, UR7 ;  /* 0x00000004ff0f7899 */ /* 0x000fe40008011607 */
[----:B------:R-:W-:Y:S02]  /*3350*/  UIADD3 UR5, UPT, UPT, UR7, 0x8000, URZ ;  /* 0x0000800007057890 */ /* 0x000fe4000fffe0ff */
[----:B------:R-:W-:Y:S02]  /*3360*/  USGXT.U32 UR15, UR15, 0xe ;  /* 0x0000000e0f0f789a */ /* 0x000fe40008000000 */
[----:B------:R-:W-:Y:S02]  /*3370*/  USHF.R.U32.HI UR5, URZ, 0x4, UR5 ;  /* 0x00000004ff057899 */ /* 0x000fe40008011605 */
[----:B------:R-:W-:Y:S02]  /*3380*/  UIADD3 UR38, UP1, UPT, UR15, 0x2000080, URZ ;  /* 0x020000800f267890 */ /* 0x000fe4000ff3e0ff */
[----:B------:R-:W-:Y:S01]  /*3390*/  USGXT.U32 UR16, UR5, 0xe ;  /* 0x0000000e0510789a */ /* 0x000fe20008000000 */
[----:B------:R-:W-:Y:S01]  /*33a0*/  UMOV UR4, URZ ;  /* 0x000000ff00047c82 */ /* 0x000fe20008000000 */
[----:B------:R-:W-:Y:S01]  /*33b0*/  UMOV UR13, URZ ;  /* 0x000000ff000d7c82 */ /* 0x000fe20008000000 */
[----:B------:R-:W-:-:S02]  /*33c0*/  UIADD3.X UR39, UPT, UPT, UR4, 0x40004040, URZ, UP1, !UPT ;  /* 0x4000404004277890 */ /* 0x000fc40008ffe4ff */
[----:B------:R-:W-:Y:S01]  /*33d0*/  UIADD3 UR42, UP1, UPT, UR16, 0x2, URZ ;  /* 0x00000002102a7890 */ /* 0x000fe2000ff3e0ff */
[----:B------:R-:W-:Y:S01]  /*33e0*/  UMOV UR4, UR6 ;  /* 0x0000000600047c82 */ /* 0x000fe20008000000 */
[----:B------:R-:W-:Y:S02]  /*33f0*/  UMOV UR5, URZ ;  /* 0x000000ff00057c82 */ /* 0x000fe40008000000 */
[----:B------:R-:W-:Y:S01]  /*3400*/  UIADD3.X UR43, UPT, UPT, UR13, 0x40004040, URZ, UP1, !UPT ;  /* 0x400040400d2b7890 */ /* 0x000fe20008ffe4ff */
[----:B------:R-:W-:Y:S01]  /*3410*/  UMOV UR24, UR4 ;  /* 0x0000000400187c82 */ /* 0x000fe20008000000 */
[----:B------:R-:W-:Y:S02]  /*3420*/  ULOP3.LUT UR4, UR15, 0x2000000, URZ, 0xfc, !UPT ;  /* 0x020000000f047892 */ /* 0x000fe4000f8efcff */
[----:B------:R-:W-:Y:S02]  /*3430*/  UIADD3.64 UR44, UPT, UPT, UR38, 0x80, URZ ;  /* 0x00000080262c7897 */ /* 0x000fe4000fffe0ff */
[----:B------:R-:W-:-:S02]  /*3440*/  UIADD3.64 UR52, UPT, UPT, UR42, 0x2, URZ ;  /* 0x000000022a347897 */ /* 0x000fc4000fffe0ff */
[----:B------:R-:W-:Y:S02]  /*3450*/  UIADD3.64 UR46, UPT, UPT, UR38, 0x100, URZ ;  /* 0x00000100262e7897 */ /* 0x000fe4000fffe0ff */
[----:B------:R-:W-:Y:S02]  /*3460*/  UIADD3.64 UR54, UPT, UPT, UR42, 0x4, URZ ;  /* 0x000000042a367897 */ /* 0x000fe4000fffe0ff */
[----:B------:R-:W-:Y:S02]  /*3470*/  UIADD3 UR21, UPT, UPT, UR8, 0x100, URZ ;  /* 0x0000010008157890 */ /* 0x000fe4000fffe0ff */
[----:B------:R-:W-:Y:S02]  /*3480*/  UIADD3.64 UR48, UPT, UPT, UR38, 0x380, URZ ;  /* 0x0000038026307897 */ /* 0x000fe4000fffe0ff */
[----:B------:R-:W-:Y:S02]  /*3490*/  UIADD3 UR61, UPT, UPT, UR8, 0x100, URZ ;  /* 0x00000100083d7890 */ /* 0x000fe4000fffe0ff */
[----:B------:R-:W-:-:S02]  /*34a0*/  UIADD3.64 UR50, UPT, UPT, UR38, 0x400, URZ ;  /* 0x0000040026327897 */ /* 0x000fc4000fffe0ff */
[----:B------:R-:W-:Y:S02]  /*34b0*/  UIADD3 UR62, UPT, UPT, UR8, 0x100, URZ ;  /* 0x00000100083e7890 */ /* 0x000fe4000fffe0ff */
[----:B------:R-:W-:Y:S01]  /*34c0*/  UIADD3.64 UR56, UPT, UPT, UR38, 0x480, URZ ;  /* 0x0000048026387897 */ /* 0x000fe2000fffe0ff */
[----:B------:R-:W-:Y:S01]  /*34d0*/  UMOV UR26, 0x0 ;  /* 0x00000000001a7882 */ /* 0x000fe20000000000 */
[----:B------:R-:W-:Y:S01]  /*34e0*/  UMOV UR27, 0x8208490 ;  /* 0x08208490001b7882 */ /* 0x000fe20000000000 */
[----:B------:R-:W-:Y:S01]  /*34f0*/  UIADD3 UR63, UPT, UPT, UR8, 0x100, URZ ;  /* 0x00000100083f7890 */ /* 0x000fe2000fffe0ff */
[----:B------:R-:W-:Y:S01]  /*3500*/  UMOV UR17, 0x40004040 ;  /* 0x4000404000117882 */ /* 0x000fe20000000000 */
[----:B------:R-:W-:Y:S01]  /*3510*/  UIADD3.64 UR58, UPT, UPT, UR38, 0x500, URZ ;  /* 0x00000500263a7897 */ /* 0x000fe2000fffe0ff */
[----:B------:R-:W-:Y:S01]  /*3520*/  UMOV UR5, 0x40004040 ;  /* 0x4000404000057882 */ /* 0x000fe20000000000 */
[----:B------:R-:W-:Y:S01]  /*3530*/  UMOV UR34, 0x0 ;  /* 0x0000000000227882 */ /* 0x000fe20000000000 */
[----:B------:R-:W-:Y:S01]  /*3540*/  UMOV UR35, 0x8208490 ;  /* 0x0820849000237882 */ /* 0x000fe20000000000 */
[----:B------:R-:W-:Y:S01]  /*3550*/  UMOV UR32, 0x0 ;  /* 0x0000000000207882 */ /* 0x000fe20000000000 */
[----:B------:R-:W-:Y:S01]  /*3560*/  UMOV UR33, 0x8208490 ;  /* 0x0820849000217882 */ /* 0x000fe20000000000 */
[----:B------:R0:W-:Y:S01]  /*3570*/  UTCHMMA gdesc[UR4], gdesc[UR16], tmem[UR11], tmem[UR26], idesc[UR27], !UPT ;  /* 0x00ff1a10040075ea */ /* 0x0001e2000f80000b */
[----:B------:R-:W-:Y:S01]  /*3580*/  UMOV UR30, 0x0 ;  /* 0x00000000001e7882 */ /* 0x000fe20000000000 */
[----:B------:R-:W-:Y:S01]  /*3590*/  UMOV UR31, 0x8208490 ;  /* 0x08208490001f7882 */ /* 0x000fe20000000000 */
[----:B------:R0:W-:Y:S01]  /*35a0*/  UTCHMMA gdesc[UR38], gdesc[UR42], tmem[UR11], tmem[UR34], idesc[UR35], UPT ;  /* 0x00ff222a260075ea */ /* 0x0001e2000b80000b */
        /* <DEDUP_REMOVED lines=8> */
[----:B------:R0:W-:Y:S01]  /*3630*/  UTCHMMA gdesc[UR48], gdesc[UR16], tmem[UR21], tmem[UR28], idesc[UR29], !UPT ;  /* 0x00ff1c10300075ea */ /* 0x0001e2000f800015 */
[----:B------:R-:W-:Y:S01]  /*3640*/  UMOV UR40, 0x0 ;  /* 0x0000000000287882 */ /* 0x000fe20000000000 */
[----:B------:R-:W-:Y:S01]  /*3650*/  UMOV UR41, 0x8208490 ;  /* 0x0820849000297882 */ /* 0x000fe20000000000 */
[----:B------:R0:W-:Y:S01]  /*3660*/  UTCHMMA gdesc[UR50], gdesc[UR42], tmem[UR61], tmem[UR22], idesc[UR23], UPT ;  /* 0x00ff162a320075ea */ /* 0x0001e2000b80003d */
[----:B------:R0:W-:Y:S01]  /*3670*/  UTCHMMA gdesc[UR56], gdesc[UR52], tmem[UR62], tmem[UR36], idesc[UR37], UPT ;  /* 0x00ff2434380075ea */ /* 0x0001e2000b80003e */
[----:B------:R0:W-:Y:S01]  /*3680*/  UTCHMMA gdesc[UR58], gdesc[UR54], tmem[UR63], tmem[UR40], idesc[UR41], UPT ;  /* 0x00ff28363a0075ea */ /* 0x0001e2000b80003f */
[----:B------:R0:W-:Y:S01]  /*3690*/  UTCBAR [UR24], URZ ;  /* 0x000000ff180073e9 */ /* 0x0001e200080000ff */
[----:B------:R-:W-:Y:S01]  /*36a0*/  NOP ;  /* 0x0000000000007918 */ /* 0x000fe20000000000 */
.L_x_6:
[----:B------:R-:W-:Y:S05]  /*36b0*/  @!P2 BRA `(.L_x_7) ;  /* 0x000000000008a947 */ /* 0x000fea0003800000 */
[----:B------:R-:W1:Y:S02]  /*36c0*/  SYNCS.PHASECHK.TRANS64.TRYWAIT P4, [UR7+0xc000], RZ ;  /* 0x00c000ffff0075a7 */ /* 0x000e640008081107 */
[----:B-1----:R-:W-:Y:S05]  /*36d0*/  @!P4 BRA `(.L_x_8) ;  /* 0x000000b80040c947 */ /* 0x002fea0003800000 */
.L_x_7:
[----:B------:R-:W-:Y:S01]  /*36e0*/  BAR.SYNC.DEFER_BLOCKING 0x0 ;  /* 0x0000000000007b1d */ /* 0x000fe20000010000 */
[----:B------:R-:W-:-:S05]  /*36f0*/  PRMT R211, RZ, 0x7610, R211 ;  /* 0x00007610ffd37816 */ /* 0x000fca00000000d3 */
[----:B------:R-:W1:Y:S01]  /*3700*/  LDTM.x128 R4, tmem[UR12] ;  /* 0x0000000c000479ee */ /* 0x000e6200083c0000 */
[----:B------:R-:W2:Y:S01]  /*3710*/  S2R R222, SR_TID.X ;  /* 0x0000000000de7919 */ /* 0x000ea20000002100 */
[----:B------:R-:W3:Y:S01]  /*3720*/  @!P1 SYNCS.CCTL.IV [UR7+0xc000] ;  /* 0x00c00000ff0099b1 */ /* 0x000ee20008000007 */
[----:B------:R-:W-:Y:S01]  /*3730*/  NOP ;  /* 0x0000000000007918 */ /* 0x000fe20000000000 */
[----:B------:R4:W5:Y:S01]  /*3740*/  @P2 LDG.E.U16 R211, desc[UR18][R198.64] ;  /* 0x00000012c6d32981 */ /* 0x000962000c1e1500 */
[----:B-1----:R-:W-:Y:S01]  /*3750*/  FMUL R132, R4, UR60 ;  /* 0x0000003c04847c20 */ /* 0x002fe20008400000 */
[----:B------:R-:W-:Y:S01]  /*3760*/  FMUL R2, R5, UR60 ;  /* 0x0000003c05027c20 */ /* 0x000fe20008400000 */
[----:B------:R-:W-:-:S05]  /*3770*/  FMUL R0, R6, UR60 ;  /* 0x0000003c06007c20 */ /* 0x000fca0008400000 */
[----:B------:R-:W-:Y:S01]  /*3780*/  FMNMX3 R0, R132, R2, R0, !PT ;  /* 0x0000000284007276 */ /* 0x000fe20007800000 */
        /* <DEDUP_REMOVED lines=186> */
[----:B------:R-:W-:-:S05]  /*4330*/  FMUL R2, R131, UR60 ;  /* 0x0000003c83027c20 */ /* 0x000fca0008400000 */
[----:B------:R-:W-:-:S05]  /*4340*/  FMNMX3 R0, R0, -INF , R2, !PT ;  /* 0xff80000000007876 */ /* 0x000fca0007800002 */
[--C-:B------:R-:W-:Y:S01]  /*4350*/  FFMA R4, R4, UR60, -R0.reuse ;  /* 0x0000003c04047c23 */ /* 0x100fe20008000800 */
[--C-:B------:R-:W-:Y:S01]  /*4360*/  FFMA R5, R5, UR60, -R0.reuse ;  /* 0x0000003c05057c23 */ /* 0x100fe20008000800 */
[--C-:B------:R-:W-:Y:S01]  /*4370*/  FFMA R6, R6, UR60, -R0.reuse ;  /* 0x0000003c06067c23 */ /* 0x100fe20008000800 */
[--C-:B------:R-:W-:Y:S01]  /*4380*/  FFMA R7, R7, UR60, -R0.reuse ;  /* 0x0000003c07077c23 */ /* 0x100fe20008000800 */
[----:B------:R-:W-:Y:S01]  /*4390*/  FMUL R4, R4, 1.4426950216293334961 ;  /* 0x3fb8aa3b04047820 */ /* 0x000fe20000400000 */
[--C-:B------:R-:W-:Y:S01]  /*43a0*/  FFMA R8, R8, UR60, -R0.reuse ;  /* 0x0000003c08087c23 */ /* 0x100fe20008000800 */
[----:B------:R-:W-:Y:S01]  /*43b0*/  FMUL R6, R6, 1.4426950216293334961 ;  /* 0x3fb8aa3b06067820 */ /* 0x000fe20000400000 */
[--C-:B------:R-:W-:Y:S01]  /*43c0*/  FFMA R9, R9, UR60, -R0.reuse ;  /* 0x0000003c09097c23 */ /* 0x100fe20008000800 */
[----:B------:R1:W-:Y:S01]  /*43d0*/  MUFU.EX2 R203, R4 ;  /* 0x0000000400cb7308 */ /* 0x0003e20000000800 */
[--C-:B------:R-:W-:Y:S01]  /*43e0*/  FFMA R14, R14, UR60, -R0.reuse ;  /* 0x0000003c0e0e7c23 */ /* 0x100fe20008000800 */
[----:B------:R-:W-:Y:S01]  /*43f0*/  FMUL R8, R8, 1.4426950216293334961 ;  /* 0x3fb8aa3b08087820 */ /* 0x000fe20000400000 */
[--C-:B------:R-:W-:Y:S01]  /*4400*/  FFMA R10, R10, UR60, -R0.reuse ;  /* 0x0000003c0a0a7c23 */ /* 0x100fe20008000800 */
[--C-:B------:R-:W-:Y:S01]  /*4410*/  FFMA R25, R25, UR60, -R0.reuse ;  /* 0x0000003c19197c23 */ /* 0x100fe20008000800 */
[----:B------:R-:W-:Y:S01]  /*4420*/  FMUL R14, R14, 1.4426950216293334961 ;  /* 0x3fb8aa3b0e0e7820 */ /* 0x000fe20000400000 */
[--C-:B------:R-:W-:Y:S01]  /*4430*/  FFMA R11, R11, UR60, -R0.reuse ;  /* 0x0000003c0b0b7c23 */ /* 0x100fe20008000800 */
[----:B------:R-:W-:Y:S01]  /*4440*/  FMUL R10, R10, 1.4426950216293334961 ;  /* 0x3fb8aa3b0a0a7820 */ /* 0x000fe20000400000 */
[----:B------:R0:W-:Y:S01]  /*4450*/  MUFU.EX2 R210, R6 ;  /* 0x0000000600d27308 */ /* 0x0001e20000000800 */
[----:B-1----:R-:W-:Y:S01]  /*4460*/  FMUL R4, R5, 1.4426950216293334961 ;  /* 0x3fb8aa3b05047820 */ /* 0x002fe20000400000 */
[----:B------:R-:W-:Y:S01]  /*4470*/  FMUL R5, R7, 1.4426950216293334961 ;  /* 0x3fb8aa3b07057820 */ /* 0x000fe20000400000 */
[----:B------:R-:W-:Y:S01]  /*4480*/  FMUL R7, R11, 1.4426950216293334961 ;  /* 0x3fb8aa3b0b077820 */ /* 0x000fe20000400000 */
[--C-:B------:R-:W-:Y:S01]  /*4490*/  FFMA R12, R12, UR60, -R0.reuse ;  /* 0x0000003c0c0c7c23 */ /* 0x100fe20008000800 */
[--C-:B------:R-:W-:Y:S01]  /*44a0*/  FFMA R26, R26, UR60, -R0.reuse ;  /* 0x0000003c1a1a7c23 */ /* 0x100fe20008000800 */
[--C-:B------:R-:W-:Y:S01]  /*44b0*/  FFMA R13, R13, UR60, -R0.reuse ;  /* 0x0000003c0d0d7c23 */ /* 0x100fe20008000800 */
[--C-:B------:R-:W-:Y:S01]  /*44c0*/  FFMA R27, R27, UR60, -R0.reuse ;  /* 0x0000003c1b1b7c23 */ /* 0x100fe20008000800 */
[----:B------:R-:W1:Y:S01]  /*44d0*/  MUFU.EX2 R4, R4 ;  /* 0x0000000400047308 */ /* 0x000e620000000800 */
[----:B0-----:R-:W-:Y:S01]  /*44e0*/  FMUL R6, R9, 1.4426950216293334961 ;  /* 0x3fb8aa3b09067820 */ /* 0x001fe20000400000 */
[----:B------:R-:W-:Y:S01]  /*44f0*/  FMUL R12, R12, 1.4426950216293334961 ;  /* 0x3fb8aa3b0c0c7820 */ /* 0x000fe20000400000 */
[----:B------:R-:W-:Y:S01]  /*4500*/  FMUL R26, R26, 1.4426950216293334961 ;  /* 0x3fb8aa3b1a1a7820 */ /* 0x000fe20000400000 */
[--C-:B------:R-:W-:Y:S01]  /*4510*/  FFMA R9, R15, UR60, -R0.reuse ;  /* 0x0000003c0f097c23 */ /* 0x100fe20008000800 */
[--C-:B------:R-:W-:Y:S01]  /*4520*/  FFMA R16, R16, UR60, -R0.reuse ;  /* 0x0000003c10107c23 */ /* 0x100fe20008000800 */
[----:B------:R-:W-:Y:S01]  /*4530*/  FMUL R15, R27, 1.4426950216293334961 ;  /* 0x3fb8aa3b1b0f7820 */ /* 0x000fe20000400000 */
[--C-:B------:R-:W-:Y:S01]  /*4540*/  FFMA R28, R28, UR60, -R0.reuse ;  /* 0x0000003c1c1c7c23 */ /* 0x100fe20008000800 */
[----:B------:R-:W0:Y:S01]  /*4550*/  MUFU.EX2 R5, R5 ;  /* 0x0000000500057308 */ /* 0x000e220000000800 */
[----:B------:R-:W-:Y:S01]  /*4560*/  FMUL R9, R9, 1.4426950216293334961 ;  /* 0x3fb8aa3b09097820 */ /* 0x000fe20000400000 */
[--C-:B------:R-:W-:Y:S01]  /*4570*/  FFMA R17, R17, UR60, -R0.reuse ;  /* 0x0000003c11117c23 */ /* 0x100fe20008000800 */
[----:B------:R-:W-:Y:S01]  /*4580*/  FMUL R16, R16, 1.4426950216293334961 ;  /* 0x3fb8aa3b10107820 */ /* 0x000fe20000400000 */
[----:B------:R-:W-:Y:S01]  /*4590*/  FMUL R28, R28, 1.4426950216293334961 ;  /* 0x3fb8aa3b1c1c7820 */ /* 0x000fe20000400000 */
[--C-:B------:R-:W-:Y:S01]  /*45a0*/  FFMA R18, R18, UR60, -R0.reuse ;  /* 0x0000003c12127c23 */ /* 0x100fe20008000800 */
[--C-:B------:R-:W-:Y:S01]  /*45b0*/  FFMA R19, R19, UR60, -R0.reuse ;  /* 0x0000003c13137c23 */ /* 0x100fe20008000800 */
[--C-:B------:R-:W-:Y:S01]  /*45c0*/  FFMA R29, R29, UR60, -R0.reuse ;  /* 0x0000003c1d1d7c23 */ /* 0x100fe20008000800 */
[----:B------:R0:W1:Y:S01]  /*45d0*/  MUFU.EX2 R209, R8 ;  /* 0x0000000800d17308 */ /* 0x0000620000000800 */
[----:B------:R-:W-:Y:S01]  /*45e0*/  FMUL R18, R18, 1.4426950216293334961 ;  /* 0x3fb8aa3b12127820 */ /* 0x000fe20000400000 */
[----:B------:R-:W-:Y:S01]  /*45f0*/  FMUL R11, R19, 1.4426950216293334961 ;  /* 0x3fb8aa3b130b7820 */ /* 0x000fe20000400000 */
[--C-:B------:R-:W-:Y:S01]  /*4600*/  FFMA R20, R20, UR60, -R0.reuse ;  /* 0x0000003c14147c23 */ /* 0x100fe20008000800 */
[--C-:B------:R-:W-:Y:S01]  /*4610*/  FFMA R30, R30, UR60, -R0.reuse ;  /* 0x0000003c1e1e7c23 */ /* 0x100fe20008000800 */
[--C-:B------:R-:W-:Y:S01]  /*4620*/  FFMA R21, R21, UR60, -R0.reuse ;  /* 0x0000003c15157c23 */ /* 0x100fe20008000800 */
[--C-:B------:R-:W-:Y:S01]  /*4630*/  FFMA R22, R22, UR60, -R0.reuse ;  /* 0x0000003c16167c23 */ /* 0x100fe20008000800 */
[----:B------:R-:W-:Y:S01]  /*4640*/  FMUL R20, R20, 1.4426950216293334961 ;  /* 0x3fb8aa3b14147820 */ /* 0x000fe20000400000 */
[----:B------:R1:W-:Y:S01]  /*4650*/  MUFU.EX2 R206, R14 ;  /* 0x0000000e00ce7308 */ /* 0x0003e20000000800 */
[----:B0-----:R-:W-:Y:S01]  /*4660*/  FMUL R8, R13, 1.4426950216293334961 ;  /* 0x3fb8aa3b0d087820 */ /* 0x001fe20000400000 */
[----:B------:R-:W-:Y:S01]  /*4670*/  FMUL R30, R30, 1.4426950216293334961 ;  /* 0x3fb8aa3b1e1e7820 */ /* 0x000fe20000400000 */
[--C-:B------:R-:W-:Y:S01]  /*4680*/  FFMA R23, R23, UR60, -R0.reuse ;  /* 0x0000003c17177c23 */ /* 0x100fe20008000800 */
[----:B------:R-:W-:Y:S01]  /*4690*/  FMUL R22, R22, 1.4426950216293334961 ;  /* 0x3fb8aa3b16167820 */ /* 0x000fe20000400000 */
[--C-:B------:R-:W-:Y:S01]  /*46a0*/  FFMA R31, R31, UR60, -R0.reuse ;  /* 0x0000003c1f1f7c23 */ /* 0x100fe20008000800 */
[----:B------:R-:W-:Y:S01]  /*46b0*/  FFMA R24, R24, UR60, -R0 ;  /* 0x0000003c18187c23 */ /* 0x000fe20008000800 */
[----:B------:R-:W-:Y:S01]  /*46c0*/  FMUL R13, R23, 1.4426950216293334961 ;  /* 0x3fb8aa3b170d7820 */ /* 0x000fe20000400000 */
[----:B------:R-:W0:Y:S01]  /*46d0*/  MUFU.EX2 R6, R6 ;  /* 0x0000000600067308 */ /* 0x000e220000000800 */
[----:B-1----:R-:W-:Y:S01]  /*46e0*/  FMUL R14, R25, 1.4426950216293334961 ;  /* 0x3fb8aa3b190e7820 */ /* 0x002fe20000400000 */
[----:B------:R-:W-:Y:S01]  /*46f0*/  FADD R25, R203, R4 ;  /* 0x00000004cb197221 */ /* 0x000fe20000000000 */
[----:B------:R-:W-:Y:S01]  /*4700*/  FMUL R24, R24, 1.4426950216293334961 ;  /* 0x3fb8aa3b18187820 */ /* 0x000fe20000400000 */
[--C-:B------:R-:W-:Y:S01]  /*4710*/  FFMA R32, R32, UR60, -R0.reuse ;  /* 0x0000003c20207c23 */ /* 0x100fe20008000800 */
[--C-:B------:R-:W-:Y:S01]  /*4720*/  FFMA R33, R33, UR60, -R0.reuse ;  /* 0x0000003c21217c23 */ /* 0x100fe20008000800 */
[----:B------:R-:W-:Y:S01]  /*4730*/  FADD R25, R210, R25 ;  /* 0x00000019d2197221 */ /* 0x000fe20000000000 */
[--C-:B------:R-:W-:Y:S01]  /*4740*/  FFMA R34, R34, UR60, -R0.reuse ;  /* 0x0000003c22227c23 */ /* 0x100fe20008000800 */
[----:B------:R1:W0:Y:S01]  /*4750*/  MUFU.EX2 R208, R10 ;  /* 0x0000000a00d07308 */ /* 0x0002220000000800 */
[----:B------:R-:W-:Y:S01]  /*4760*/  FMUL R2, R33, 1.4426950216293334961 ;  /* 0x3fb8aa3b21027820 */ /* 0x000fe20000400000 */
[----:B------:R-:W-:Y:S01]  /*4770*/  FADD R25, R5, R25 ;  /* 0x0000001905197221 */ /* 0x000fe20000000000 */
[----:B------:R-:W-:Y:S01]  /*4780*/  FMUL R19, R34, 1.4426950216293334961 ;  /* 0x3fb8aa3b22137820 */ /* 0x000fe20000400000 */
[--C-:B------:R-:W-:Y:S01]  /*4790*/  FFMA R35, R35, UR60, -R0.reuse ;  /* 0x0000003c23237c23 */ /* 0x100fe20008000800 */
[--C-:B------:R-:W-:Y:S01]  /*47a0*/  FFMA R36, R36, UR60, -R0.reuse ;  /* 0x0000003c24247c23 */ /* 0x100fe20008000800 */
[--C-:B------:R-:W-:Y:S01]  /*47b0*/  FFMA R37, R37, UR60, -R0.reuse ;  /* 0x0000003c25257c23 */ /* 0x100fe20008000800 */
[--C-:B------:R-:W-:Y:S01]  /*47c0*/  FFMA R38, R38, UR60, -R0.reuse ;  /* 0x0000003c26267c23 */ /* 0x100fe20008000800 */
[----:B------:R-:W0:Y:S01]  /*47d0*/  MUFU.EX2 R7, R7 ;  /* 0x0000000700077308 */ /* 0x000e220000000800 */
[----:B-1----:R-:W-:Y:S01]  /*47e0*/  FMUL R10, R17, 1.4426950216293334961 ;  /* 0x3fb8aa3b110a7820 */ /* 0x002fe20000400000 */
[----:B------:R-:W-:Y:S01]  /*47f0*/  FMUL R17, R31, 1.4426950216293334961 ;  /* 0x3fb8aa3b1f117820 */ /* 0x000fe20000400000 */
[----:B------:R-:W-:Y:S01]  /*4800*/  FMUL R23, R38, 1.4426950216293334961 ;  /* 0x3fb8aa3b26177820 */ /* 0x000fe20000400000 */
[--C-:B------:R-:W-:Y:S01]  /*4810*/  FFMA R39, R39, UR60, -R0.reuse ;  /* 0x0000003c27277c23 */ /* 0x100fe20008000800 */
[--C-:B------:R-:W-:Y:S01]  /*4820*/  FFMA R40, R40, UR60, -R0.reuse ;  /* 0x0000003c28287c23 */ /* 0x100fe20008000800 */
[--C-:B------:R-:W-:Y:S01]  /*4830*/  FFMA R41, R41, UR60, -R0.reuse ;  /* 0x0000003c29297c23 */ /* 0x100fe20008000800 */
[--C-:B------:R-:W-:Y:S01]  /*4840*/  FFMA R42, R42, UR60, -R0.reuse ;  /* 0x0000003c2a2a7c23 */ /* 0x100fe20008000800 */
[----:B------:R1:W0:Y:S01]  /*4850*/  MUFU.EX2 R207, R12 ;  /* 0x0000000c00cf7308 */ /* 0x0002220000000800 */
[----:B------:R-:W-:Y:S01]  /*4860*/  FMUL R40, R40, 1.4426950216293334961 ;  /* 0x3fb8aa3b28287820 */ /* 0x000fe20000400000 */
[----:B------:R-:W-:Y:S01]  /*4870*/  FMUL R41, R41, 1.4426950216293334961 ;  /* 0x3fb8aa3b29297820 */ /* 0x000fe20000400000 */
[----:B------:R-:W-:Y:S01]  /*4880*/  F2FP.BF16.F32.PACK_AB R4, R4, R203 ;  /* 0x000000cb0404723e */ /* 0x000fe200000010ff */
[----:B------:R-:W-:Y:S01]  /*4890*/  FMUL R42, R42, 1.4426950216293334961 ;  /* 0x3fb8aa3b2a2a7820 */ /* 0x000fe20000400000 */
[--C-:B------:R-:W-:Y:S01]  /*48a0*/  FFMA R43, R43, UR60, -R0.reuse ;  /* 0x0000003c2b2b7c23 */ /* 0x100fe20008000800 */
[--C-:B------:R-:W-:Y:S01]  /*48b0*/  FFMA R44, R44, UR60, -R0.reuse ;  /* 0x0000003c2c2c7c23 */ /* 0x100fe20008000800 */
[--C-:B------:R-:W-:Y:S01]  /*48c0*/  FFMA R45, R45, UR60, -R0.reuse ;  /* 0x0000003c2d2d7c23 */ /* 0x100fe20008000800 */
[----:B------:R0:W-:Y:S01]  /*48d0*/  MUFU.EX2 R180, R26 ;  /* 0x0000001a00b47308 */ /* 0x0001e20000000800 */
[----:B-1----:R-:W-:Y:S01]  /*48e0*/  FMUL R12, R21, 1.4426950216293334961 ;  /* 0x3fb8aa3b150c7820 */ /* 0x002fe20000400000 */
[----:B------:R-:W-:Y:S01]  /*48f0*/  FMUL R21, R36, 1.4426950216293334961 ;  /* 0x3fb8aa3b24157820 */ /* 0x000fe20000400000 */
[----:B------:R-:W-:Y:S01]  /*4900*/  FMUL R43, R43, 1.4426950216293334961 ;  /* 0x3fb8aa3b2b2b7820 */ /* 0x000fe20000400000 */
[----:B------:R-:W-:Y:S01]  /*4910*/  FMUL R44, R44, 1.4426950216293334961 ;  /* 0x3fb8aa3b2c2c7820 */ /* 0x000fe20000400000 */
[----:B------:R-:W-:Y:S01]  /*4920*/  FMUL R45, R45, 1.4426950216293334961 ;  /* 0x3fb8aa3b2d2d7820 */ /* 0x000fe20000400000 */
[--C-:B------:R-:W-:Y:S01]  /*4930*/  FFMA R46, R46, UR60, -R0.reuse ;  /* 0x0000003c2e2e7c23 */ /* 0x100fe20008000800 */
[--C-:B------:R-:W-:Y:S01]  /*4940*/  FFMA R47, R47, UR60, -R0.reuse ;  /* 0x0000003c2f2f7c23 */ /* 0x100fe20008000800 */
[----:B------:R-:W1:Y:S01]  /*4950*/  MUFU.EX2 R8, R8 ;  /* 0x0000000800087308 */ /* 0x000e620000000800 */
[----:B0-----:R-:W-:Y:S01]  /*4960*/  FADD R26, R209, R25 ;  /* 0x00000019d11a7221 */ /* 0x001fe20000000000 */
[----:B------:R-:W-:Y:S01]  /*4970*/  FMUL R46, R46, 1.4426950216293334961 ;  /* 0x3fb8aa3b2e2e7820 */ /* 0x000fe20000400000 */
[----:B------:R-:W-:Y:S01]  /*4980*/  FMUL R47, R47, 1.4426950216293334961 ;  /* 0x3fb8aa3b2f2f7820 */ /* 0x000fe20000400000 */
[----:B------:R-:W-:Y:S01]  /*4990*/  FFMA R48, R48, UR60, -R0 ;  /* 0x0000003c30307c23 */ /* 0x000fe20008000800 */
[----:B------:R-:W-:Y:S01]  /*49a0*/  FADD R26, R6, R26 ;  /* 0x0000001a061a7221 */ /* 0x000fe20000000000 */
[--C-:B------:R-:W-:Y:S01]  /*49b0*/  FFMA R49, R49, UR60, -R0.reuse ;  /* 0x0000003c31317c23 */ /* 0x100fe20008000800 */
[----:B------:R-:W-:Y:S01]  /*49c0*/  FFMA R50, R50, UR60, -R0 ;  /* 0x0000003c32327c23 */ /* 0x000fe20008000800 */
[----:B------:R-:W0:Y:S01]  /*49d0*/  MUFU.EX2 R9, R9 ;  /* 0x0000000900097308 */ /* 0x000e220000000800 */
[----:B------:R-:W-:Y:S01]  /*49e0*/  FADD R27, R208, R26 ;  /* 0x0000001ad01b7221 */ /* 0x000fe20000000000 */
[----:B------:R-:W-:Y:S01]  /*49f0*/  FMUL R48, R48, 1.4426950216293334961 ;  /* 0x3fb8aa3b30307820 */ /* 0x000fe20000400000 */
[----:B------:R-:W-:Y:S01]  /*4a00*/  FMUL R49, R49, 1.4426950216293334961 ;  /* 0x3fb8aa3b31317820 */ /* 0x000fe20000400000 */
[----:B------:R-:W-:Y:S01]  /*4a10*/  FMUL R50, R50, 1.4426950216293334961 ;  /* 0x3fb8aa3b32327820 */ /* 0x000fe20000400000 */
[----:B------:R-:W-:Y:S01]  /*4a20*/  FADD R27, R7, R27 ;  /* 0x0000001b071b7221 */ /* 0x000fe20000000000 */
[--C-:B------:R-:W-:Y:S01]  /*4a30*/  FFMA R51, R51, UR60, -R0.reuse ;  /* 0x0000003c33337c23 */ /* 0x100fe20008000800 */
[--C-:B------:R-:W-:Y:S01]  /*4a40*/  FFMA R52, R52, UR60, -R0.reuse ;  /* 0x0000003c34347c23 */ /* 0x100fe20008000800 */
[----:B------:R0:W1:Y:S01]  /*4a50*/  MUFU.EX2 R205, R16 ;  /* 0x0000001000cd7308 */ /* 0x0000620000000800 */
[--C-:B------:R-:W-:Y:S01]  /*4a60*/  FFMA R53, R53, UR60, -R0.reuse ;  /* 0x0000003c35357c23 */ /* 0x100fe20008000800 */
[----:B------:R-:W-:Y:S01]  /*4a70*/  FMUL R51, R51, 1.4426950216293334961 ;  /* 0x3fb8aa3b33337820 */ /* 0x000fe20000400000 */
[--C-:B------:R-:W-:Y:S01]  /*4a80*/  FFMA R54, R54, UR60, -R0.reuse ;  /* 0x0000003c36367c23 */ /* 0x100fe20008000800 */
[--C-:B------:R-:W-:Y:S01]  /*4a90*/  FFMA R55, R55, UR60, -R0.reuse ;  /* 0x0000003c37377c23 */ /* 0x100fe20008000800 */
[--C-:B------:R-:W-:Y:S01]  /*4aa0*/  FFMA R56, R56, UR60, -R0.reuse ;  /* 0x0000003c38387c23 */ /* 0x100fe20008000800 */
[--C-:B------:R-:W-:Y:S01]  /*4ab0*/  FFMA R57, R57, UR60, -R0.reuse ;  /* 0x0000003c39397c23 */ /* 0x100fe20008000800 */
[--C-:B------:R-:W-:Y:S01]  /*4ac0*/  FFMA R58, R58, UR60, -R0.reuse ;  /* 0x0000003c3a3a7c23 */ /* 0x100fe20008000800 */
[----:B------:R1:W-:Y:S01]  /*4ad0*/  MUFU.EX2 R133, R28 ;  /* 0x0000001c00857308 */ /* 0x0003e20000000800 */
[----:B0-----:R-:W-:Y:S01]  /*4ae0*/  FMUL R16, R29, 1.4426950216293334961 ;  /* 0x3fb8aa3b1d107820 */ /* 0x001fe20000400000 */
[--C-:B------:R-:W-:Y:S01]  /*4af0*/  FFMA R59, R59, UR60, -R0.reuse ;  /* 0x0000003c3b3b7c23 */ /* 0x100fe20008000800 */
[--C-:B------:R-:W-:Y:S01]  /*4b00*/  FFMA R60, R60, UR60, -R0.reuse ;  /* 0x0000003c3c3c7c23 */ /* 0x100fe20008000800 */
[--C-:B------:R-:W-:Y:S01]  /*4b10*/  FFMA R61, R61, UR60, -R0.reuse ;  /* 0x0000003c3d3d7c23 */ /* 0x100fe20008000800 */
[--C-:B------:R-:W-:Y:S01]  /*4b20*/  FFMA R62, R62, UR60, -R0.reuse ;  /* 0x0000003c3e3e7c23 */ /* 0x100fe20008000800 */
[--C-:B------:R-:W-:Y:S01]  /*4b30*/  FFMA R63, R63, UR60, -R0.reuse ;  /* 0x0000003c3f3f7c23 */ /* 0x100fe20008000800 */
[--C-:B------:R-:W-:Y:S01]  /*4b40*/  FFMA R64, R64, UR60, -R0.reuse ;  /* 0x0000003c40407c23 */ /* 0x100fe20008000800 */
[----:B------:R-:W0:Y:S01]  /*4b50*/  MUFU.EX2 R10, R10 ;  /* 0x0000000a000a7308 */ /* 0x000e220000000800 */
[----:B-1----:R-:W-:Y:S01]  /*4b60*/  FADD R28, R207, R27 ;  /* 0x0000001bcf1c7221 */ /* 0x002fe20000000000 */
[--C-:B------:R-:W-:Y:S01]  /*4b70*/  FFMA R65, R65, UR60, -R0.reuse ;  /* 0x0000003c41417c23 */ /* 0x100fe20008000800 */
[--C-:B------:R-:W-:Y:S01]  /*4b80*/  FFMA R66, R66, UR60, -R0.reuse ;  /* 0x0000003c42427c23 */ /* 0x100fe20008000800 */
[----:B------:R-:W-:Y:S01]  /*4b90*/  FFMA R67, R67, UR60, -R0 ;  /* 0x0000003c43437c23 */ /* 0x000fe20008000800 */
[----:B------:R-:W-:Y:S01]  /*4ba0*/  FADD R28, R8, R28 ;  /* 0x0000001c081c7221 */ /* 0x000fe20000000000 */
[--C-:B------:R-:W-:Y:S01]  /*4bb0*/  FFMA R68, R68, UR60, -R0.reuse ;  /* 0x0000003c44447c23 */ /* 0x100fe20008000800 */
[----:B------:R-:W-:Y:S01]  /*4bc0*/  FFMA R69, R69, UR60, -R0 ;  /* 0x0000003c45457c23 */ /* 0x000fe20008000800 */
[----:B------:R1:W0:Y:S01]  /*4bd0*/  MUFU.EX2 R202, R18 ;  /* 0x0000001200ca7308 */ /* 0x0002220000000800 */
[----:B------:R-:W-:Y:S01]  /*4be0*/  FADD R29, R206, R28 ;  /* 0x0000001cce1d7221 */ /* 0x000fe20000000000 */
[--C-:B------:R-:W-:Y:S01]  /*4bf0*/  FFMA R70, R70, UR60, -R0.reuse ;  /* 0x0000003c46467c23 */ /* 0x100fe20008000800 */
[--C-:B------:R-:W-:Y:S01]  /*4c00*/  FFMA R71, R71, UR60, -R0.reuse ;  /* 0x0000003c47477c23 */ /* 0x100fe20008000800 */
[--C-:B------:R-:W-:Y:S01]  /*4c10*/  FFMA R72, R72, UR60, -R0.reuse ;  /* 0x0000003c48487c23 */ /* 0x100fe20008000800 */
[----:B------:R-:W-:Y:S01]  /*4c20*/  FADD R29, R9, R29 ;  /* 0x0000001d091d7221 */ /* 0x000fe20000000000 */
[--C-:B------:R-:W-:Y:S01]  /*4c30*/  FFMA R73, R73, UR60, -R0.reuse ;  /* 0x0000003c49497c23 */ /* 0x100fe20008000800 */
[--C-:B------:R-:W-:Y:S01]  /*4c40*/  FFMA R74, R74, UR60, -R0.reuse ;  /* 0x0000003c4a4a7c23 */ /* 0x100fe20008000800 */
[----:B------:R-:W0:Y:S01]  /*4c50*/  MUFU.EX2 R11, R11 ;  /* 0x0000000b000b7308 */ /* 0x000e220000000800 */
[----:B-1----:R-:W-:Y:S01]  /*4c60*/  FMUL R18, R32, 1.4426950216293334961 ;  /* 0x3fb8aa3b20127820 */ /* 0x002fe20000400000 */
[--C-:B------:R-:W-:Y:S01]  /*4c70*/  FFMA R75, R75, UR60, -R0.reuse ;  /* 0x0000003c4b4b7c23 */ /* 0x100fe20008000800 */
[--C-:B------:R-:W-:Y:S01]  /*4c80*/  FFMA R76, R76, UR60, -R0.reuse ;  /* 0x0000003c4c4c7c23 */ /* 0x100fe20008000800 */
[--C-:B------:R-:W-:Y:S01]  /*4c90*/  FFMA R77, R77, UR60, -R0.reuse ;  /* 0x0000003c4d4d7c23 */ /* 0x100fe20008000800 */
[--C-:B------:R-:W-:Y:S01]  /*4ca0*/  FFMA R78, R78, UR60, -R0.reuse ;  /* 0x0000003c4e4e7c23 */ /* 0x100fe20008000800 */
[--C-:B------:R-:W-:Y:S01]  /*4cb0*/  FFMA R79, R79, UR60, -R0.reuse ;  /* 0x0000003c4f4f7c23 */ /* 0x100fe20008000800 */
[----:B------:R-:W-:Y:S01]  /*4cc0*/  FMUL R76, R76, 1.4426950216293334961 ;  /* 0x3fb8aa3b4c4c7820 */ /* 0x000fe20000400000 */
[----:B------:R1:W0:Y:S01]  /*4cd0*/  MUFU.EX2 R201, R20 ;  /* 0x0000001400c97308 */ /* 0x0002220000000800 */
[----:B------:R-:W-:Y:S01]  /*4ce0*/  FMUL R78, R78, 1.4426950216293334961 ;  /* 0x3fb8aa3b4e4e7820 */ /* 0x000fe20000400000 */
[--C-:B------:R-:W-:Y:S01]  /*4cf0*/  FFMA R80, R80, UR60, -R0.reuse ;  /* 0x0000003c50507c23 */ /* 0x100fe20008000800 */
[--C-:B------:R-:W-:Y:S01]  /*4d00*/  FFMA R81, R81, UR60, -R0.reuse ;  /* 0x0000003c51517c23 */ /* 0x100fe20008000800 */
[--C-:B------:R-:W-:Y:S01]  /*4d10*/  FFMA R82, R82, UR60, -R0.reuse ;  /* 0x0000003c52527c23 */ /* 0x100fe20008000800 */
[--C-:B------:R-:W-:Y:S01]  /*4d20*/  FFMA R83, R83, UR60, -R0.reuse ;  /* 0x0000003c53537c23 */ /* 0x100fe20008000800 */
[--C-:B------:R-:W-:Y:S01]  /*4d30*/  FFMA R84, R84, UR60, -R0.reuse ;  /* 0x0000003c54547c23 */ /* 0x100fe20008000800 */
[--C-:B------:R-:W-:Y:S01]  /*4d40*/  FFMA R85, R85, UR60, -R0.reuse ;  /* 0x0000003c55557c23 */ /* 0x100fe20008000800 */
[----:B------:R0:W-:Y:S01]  /*4d50*/  MUFU.EX2 R132, R30 ;  /* 0x0000001e00847308 */ /* 0x0001e20000000800 */
[----:B-1----:R-:W-:Y:S01]  /*4d60*/  FMUL R20, R35, 1.4426950216293334961 ;  /* 0x3fb8aa3b23147820 */ /* 0x002fe20000400000 */
[--C-:B------:R-:W-:Y:S01]  /*4d70*/  FFMA R86, R86, UR60, -R0.reuse ;  /* 0x0000003c56567c23 */ /* 0x100fe20008000800 */
[--C-:B------:R-:W-:Y:S01]  /*4d80*/  FFMA R91, R91, UR60, -R0.reuse ;  /* 0x0000003c5b5b7c23 */ /* 0x100fe20008000800 */
[--C-:B------:R-:W-:Y:S01]  /*4d90*/  FFMA R92, R92, UR60, -R0.reuse ;  /* 0x0000003c5c5c7c23 */ /* 0x100fe20008000800 */
[--C-:B------:R-:W-:Y:S01]  /*4da0*/  FFMA R93, R93, UR60, -R0.reuse ;  /* 0x0000003c5d5d7c23 */ /* 0x100fe20008000800 */
[--C-:B------:R-:W-:Y:S01]  /*4db0*/  FFMA R94, R94, UR60, -R0.reuse ;  /* 0x0000003c5e5e7c23 */ /* 0x100fe20008000800 */
[--C-:B------:R-:W-:Y:S01]  /*4dc0*/  FFMA R95, R95, UR60, -R0.reuse ;  /* 0x0000003c5f5f7c23 */ /* 0x100fe20008000800 */
[----:B------:R-:W1:Y:S01]  /*4dd0*/  MUFU.EX2 R12, R12 ;  /* 0x0000000c000c7308 */ /* 0x000e620000000800 */
[----:B0-----:R-:W-:Y:S01]  /*4de0*/  FADD R30, R205, R29 ;  /* 0x0000001dcd1e7221 */ /* 0x001fe20000000000 */
[--C-:B------:R-:W-:Y:S01]  /*4df0*/  FFMA R96, R96, UR60, -R0.reuse ;  /* 0x0000003c60607c23 */ /* 0x100fe20008000800 */
[--C-:B------:R-:W-:Y:S01]  /*4e00*/  FFMA R97, R97, UR60, -R0.reuse ;  /* 0x0000003c61617c23 */ /* 0x100fe20008000800 */
[----:B------:R-:W-:Y:S01]  /*4e10*/  FFMA R98, R98, UR60, -R0 ;  /* 0x0000003c62627c23 */ /* 0x000fe20008000800 */
[----:B------:R-:W-:Y:S01]  /*4e20*/  FADD R30, R10, R30 ;  /* 0x0000001e0a1e7221 */ /* 0x000fe20000000000 */
[--C-:B------:R-:W-:Y:S01]  /*4e30*/  FFMA R99, R99, UR60, -R0.reuse ;  /* 0x0000003c63637c23 */ /* 0x100fe20008000800 */
[----:B------:R-:W-:Y:S01]  /*4e40*/  FFMA R100, R100, UR60, -R0 ;  /* 0x0000003c64647c23 */ /* 0x000fe20008000800 */
[----:B------:R0:W2:Y:S01]  /*4e50*/  MUFU.EX2 R200, R22 ;  /* 0x0000001600c87308 */ /* 0x0000a20000000800 */
[----:B------:R-:W-:Y:S01]  /*4e60*/  FADD R31, R202, R30 ;  /* 0x0000001eca1f7221 */ /* 0x000fe20000000000 */
[--C-:B------:R-:W-:Y:S01]  /*4e70*/  FFMA R101, R101, UR60, -R0.reuse ;  /* 0x0000003c65657c23 */ /* 0x100fe20008000800 */
[--C-:B------:R-:W-:Y:S01]  /*4e80*/  FFMA R102, R102, UR60, -R0.reuse ;  /* 0x0000003c66667c23 */ /* 0x100fe20008000800 */
[--C-:B------:R-:W-:Y:S01]  /*4e90*/  FFMA R103, R103, UR60, -R0.reuse ;  /* 0x0000003c67677c23 */ /* 0x100fe20008000800 */
[----:B------:R-:W-:Y:S01]  /*4ea0*/  FADD R31, R11, R31 ;  /* 0x0000001f0b1f7221 */ /* 0x000fe20000000000 */
[--C-:B------:R-:W-:Y:S01]  /*4eb0*/  FFMA R104, R104, UR60, -R0.reuse ;  /* 0x0000003c68687c23 */ /* 0x100fe20008000800 */
[--C-:B------:R-:W-:Y:S01]  /*4ec0*/  FFMA R105, R105, UR60, -R0.reuse ;  /* 0x0000003c69697c23 */ /* 0x100fe20008000800 */
[----:B------:R-:W3:Y:S01]  /*4ed0*/  MUFU.EX2 R13, R13 ;  /* 0x0000000d000d7308 */ /* 0x000ee20000000800 */
[----:B------:R-:W-:Y:S01]  /*4ee0*/  FADD R32, R201, R31 ;  /* 0x0000001fc9207221 */ /* 0x000fe20000000000 */
[----:B0-----:R-:W-:Y:S01]  /*4ef0*/  FMUL R22, R37, 1.4426950216293334961 ;  /* 0x3fb8aa3b25167820 */ /* 0x001fe20000400000 */
[--C-:B------:R-:W-:Y:S01]  /*4f00*/  FFMA R106, R106, UR60, -R0.reuse ;  /* 0x0000003c6a6a7c23 */ /* 0x100fe20008000800 */
[----:B------:R-:W-:Y:S01]  /*4f10*/  FFMA R107, R107, UR60, -R0 ;  /* 0x0000003c6b6b7c23 */ /* 0x000fe20008000800 */
[----:B-1----:R-:W-:Y:S01]  /*4f20*/  FADD R32, R12, R32 ;  /* 0x000000200c207221 */ /* 0x002fe20000000000 */
[--C-:B------:R-:W-:Y:S01]  /*4f30*/  FFMA R108, R108, UR60, -R0.reuse ;  /* 0x0000003c6c6c7c23 */ /* 0x100fe20008000800 */
[----:B------:R-:W-:Y:S01]  /*4f40*/  FFMA R109, R109, UR60, -R0 ;  /* 0x0000003c6d6d7c23 */ /* 0x000fe20008000800 */
[----:B------:R0:W1:Y:S01]  /*4f50*/  MUFU.EX2 R181, R24 ;  /* 0x0000001800b57308 */ /* 0x0000620000000800 */
[----:B--2---:R-:W-:Y:S01]  /*4f60*/  FADD R33, R200, R32 ;  /* 0x00000020c8217221 */ /* 0x004fe20000000000 */
[--C-:B------:R-:W-:Y:S01]  /*4f70*/  FFMA R110, R110, UR60, -R0.reuse ;  /* 0x0000003c6e6e7c23 */ /* 0x100fe20008000800 */
[--C-:B------:R-:W-:Y:S01]  /*4f80*/  FFMA R111, R111, UR60, -R0.reuse ;  /* 0x0000003c6f6f7c23 */ /* 0x100fe20008000800 */
[--C-:B------:R-:W-:Y:S01]  /*4f90*/  FFMA R112, R112, UR60, -R0.reuse ;  /* 0x0000003c70707c23 */ /* 0x100fe20008000800 */
[--C-:B------:R-:W-:Y:S01]  /*4fa0*/  FFMA R113, R113, UR60, -R0.reuse ;  /* 0x0000003c71717c23 */ /* 0x100fe20008000800 */
[--C-:B------:R-:W-:Y:S01]  /*4fb0*/  FFMA R114, R114, UR60, -R0.reuse ;  /* 0x0000003c72727c23 */ /* 0x100fe20008000800 */
[--C-:B------:R-:W-:Y:S01]  /*4fc0*/  FFMA R115, R115, UR60, -R0.reuse ;  /* 0x0000003c73737c23 */ /* 0x100fe20008000800 */
[----:B------:R-:W2:Y:S01]  /*4fd0*/  MUFU.EX2 R14, R14 ;  /* 0x0000000e000e7308 */ /* 0x000ea20000000800 */
[----:B---3--:R-:W-:Y:S01]  /*4fe0*/  FADD R33, R13, R33 ;  /* 0x000000210d217221 */ /* 0x008fe20000000000 */
[----:B0-----:R-:W-:Y:S01]  /*4ff0*/  FMUL R24, R39, 1.4426950216293334961 ;  /* 0x3fb8aa3b27187820 */ /* 0x001fe20000400000 */
        /* <DEDUP_REMOVED lines=9> */
[--C-:B------:R-:W-:Y:S01]  /*5090*/  FFMA R123, R123, UR60, -R0.reuse ;  /* 0x0000003c7b7b7c23 */ /* 0x100fe20008000800 */
[--C-:B------:R-:W-:Y:S01]  /*50a0*/  FFMA R124, R124, UR60, -R0.reuse ;  /* 0x0000003c7c7c7c23 */ /* 0x100fe20008000800 */
[--C-:B------:R-:W-:Y:S01]  /*50b0*/  FFMA R125, R125, UR60, -R0.reuse ;  /* 0x0000003c7d7d7c23 */ /* 0x100fe20008000800 */
[----:B------:R-:W-:Y:S01]  /*50c0*/  FFMA R126, R126, UR60, -R0 ;  /* 0x0000003c7e7e7c23 */ /* 0x000fe20008000800 */
[----:B------:R-:W1:Y:S01]  /*50d0*/  MUFU.EX2 R16, R16 ;  /* 0x0000001000107308 */ /* 0x000e620000000800 */
[----:B--2---:R-:W-:Y:S01]  /*50e0*/  FADD R34, R14, R34 ;  /* 0x000000220e227221 */ /* 0x004fe20000000000 */
[----:B------:R-:W-:Y:S01]  /*50f0*/  LOP3.LUT P4, RZ, R222, 0x80, RZ, 0xc0, !PT ;  /* 0x00000080deff7812 */ /* 0x000fe2000788c0ff */
[--C-:B------:R-:W-:Y:S01]  /*5100*/  FFMA R127, R127, UR60, -R0.reuse ;  /* 0x0000003c7f7f7c23 */ /* 0x100fe20008000800 */
[----:B------:R-:W-:Y:S01]  /*5110*/  FFMA R128, R128, UR60, -R0 ;  /* 0x0000003c80807c23 */ /* 0x000fe20008000800 */
[----:B------:R-:W-:Y:S01]  /*5120*/  FADD R35, R180, R34 ;  /* 0x00000022b4237221 */ /* 0x000fe20000000000 */
[--C-:B------:R-:W-:Y:S01]  /*5130*/  FFMA R129, R129, UR60, -R0.reuse ;  /* 0x0000003c81817c23 */ /* 0x100fe20008000800 */
[--C-:B------:R-:W-:Y:S01]  /*5140*/  FFMA R130, R130, UR60, -R0.reuse ;  /* 0x0000003c82827c23 */ /* 0x100fe20008000800 */
[----:B------:R-:W2:Y:S01]  /*5150*/  MUFU.EX2 R17, R17 ;  /* 0x0000001100117308 */ /* 0x000ea20000000800 */
[----:B0-----:R-:W-:Y:S01]  /*5160*/  FADD R36, R15, R35 ;  /* 0x000000230f247221 */ /* 0x001fe20000000000 */
[----:B------:R-:W-:Y:S01]  /*5170*/  FMUL R35, R52, 1.4426950216293334961 ;  /* 0x3fb8aa3b34237820 */ /* 0x000fe20000400000 */
[----:B------:R-:W-:Y:S01]  /*5180*/  FMUL R52, R69, 1.4426950216293334961 ;  /* 0x3fb8aa3b45347820 */ /* 0x000fe20000400000 */
[----:B------:R-:W-:Y:S01]  /*5190*/  FFMA R131, R131, UR60, -R0 ;  /* 0x0000003c83837c23 */ /* 0x000fe20008000800 */
[----:B------:R-:W-:Y:S01]  /*51a0*/  FADD R37, R133, R36 ;  /* 0x0000002485257221 */ /* 0x000fe20000000000 */
[----:B------:R-:W-:Y:S01]  /*51b0*/  FMUL R36, R53, 1.4426950216293334961 ;  /* 0x3fb8aa3b35247820 */ /* 0x000fe20000400000 */
[----:B------:R-:W-:Y:S01]  /*51c0*/  FMUL R53, R71, 1.4426950216293334961 ;  /* 0x3fb8aa3b47357820 */ /* 0x000fe20000400000 */
[----:B------:R-:W0:Y:S01]  /*51d0*/  MUFU.EX2 R18, R18 ;  /* 0x0000001200127308 */ /* 0x000e220000000800 */
[----:B-1----:R-:W-:Y:S01]  /*51e0*/  FADD R37, R16, R37 ;  /* 0x0000002510257221 */ /* 0x002fe20000000000 */
[----:B------:R-:W-:-:S02]  /*51f0*/  F2FP.BF16.F32.PACK_AB R5, R5, R210 ;  /* 0x000000d20505723e */ /* 0x000fc400000010ff */
[----:B------:R-:W-:Y:S01]  /*5200*/  F2FP.BF16.F32.PACK_AB R6, R6, R209 ;  /* 0x000000d10606723e */ /* 0x000fe200000010ff */
[----:B------:R-:W-:Y:S01]  /*5210*/  FADD R38, R132, R37 ;  /* 0x0000002584267221 */ /* 0x000fe20000000000 */
[----:B------:R-:W-:Y:S01]  /*5220*/  FMUL R37, R54, 1.4426950216293334961 ;  /* 0x3fb8aa3b36257820 */ /* 0x000fe20000400000 */
[----:B------:R-:W-:Y:S01]  /*5230*/  F2FP.BF16.F32.PACK_AB R7, R7, R208 ;  /* 0x000000d00707723e */ /* 0x000fe200000010ff */
[----:B------:R-:W1:Y:S01]  /*5240*/  MUFU.EX2 R2, R2 ;  /* 0x0000000200027308 */ /* 0x000e620000000800 */
[C---:B--2---:R-:W-:Y:S01]  /*5250*/  FADD R39, R17.reuse, R38 ;  /* 0x0000002611277221 */ /* 0x044fe20000000000 */
[----:B------:R-:W-:Y:S02]  /*5260*/  F2FP.BF16.F32.PACK_AB R17, R17, R132 ;  /* 0x000000841111723e */ /* 0x000fe400000010ff */
[----:B------:R-:W-:Y:S02]  /*5270*/  F2FP.BF16.F32.PACK_AB R8, R8, R207 ;  /* 0x000000cf0808723e */ /* 0x000fe400000010ff */
[----:B------:R-:W-:-:S02]  /*5280*/  F2FP.BF16.F32.PACK_AB R9, R9, R206 ;  /* 0x000000ce0909723e */ /* 0x000fc400000010ff */
[----:B------:R-:W2:Y:S01]  /*5290*/  MUFU.EX2 R19, R19 ;  /* 0x0000001300137308 */ /* 0x000ea20000000800 */
[----:B0-----:R-:W-:-:S07]  /*52a0*/  FADD R39, R18, R39 ;  /* 0x0000002712277221 */ /* 0x001fce0000000000 */
[----:B------:R-:W-:Y:S01]  /*52b0*/  MUFU.EX2 R21, R21 ;  /* 0x0000001500157308 */ /* 0x000fe20000000800 */
[C---:B-1----:R-:W-:Y:S01]  /*52c0*/  FADD R38, R2.reuse, R39 ;  /* 0x0000002702267221 */ /* 0x042fe20000000000 */
[----:B------:R-:W-:Y:S01]  /*52d0*/  F2FP.BF16.F32.PACK_AB R18, R2, R18 ;  /* 0x000000120212723e */ /* 0x000fe200000010ff */
[----:B------:R-:W-:-:S05]  /*52e0*/  FMUL R2, R55, 1.4426950216293334961 ;  /* 0x3fb8aa3b37027820 */ /* 0x000fca0000400000 */
[----:B------:R-:W-:Y:S01]  /*52f0*/  MUFU.EX2 R23, R23 ;  /* 0x0000001700177308 */ /* 0x000fe20000000800 */
[----:B--2---:R-:W-:Y:S01]  /*5300*/  FADD R39, R19, R38 ;  /* 0x0000002613277221 */ /* 0x004fe20000000000 */
[----:B------:R-:W-:Y:S01]  /*5310*/  FMUL R38, R56, 1.4426950216293334961 ;  /* 0x3fb8aa3b38267820 */ /* 0x000fe20000400000 */
[----:B------:R-:W-:-:S05]  /*5320*/  FMUL R56, R73, 1.4426950216293334961 ;  /* 0x3fb8aa3b49387820 */ /* 0x000fca0000400000 */
[----:B------:R-:W-:Y:S08]  /*5330*/  MUFU.EX2 R204, R40 ;  /* 0x0000002800cc7308 */ /* 0x000ff00000000800 */
[----:B------:R-:W-:Y:S08]  /*5340*/  MUFU.EX2 R203, R41 ;  /* 0x0000002900cb7308 */ /* 0x000ff00000000800 */
[----:B------:R0:W-:Y:S08]  /*5350*/  MUFU.EX2 R25, R42 ;  /* 0x0000002a00197308 */ /* 0x0001f00000000800 */
[----:B------:R1:W-:Y:S01]  /*5360*/  MUFU.EX2 R26, R43 ;  /* 0x0000002b001a7308 */ /* 0x0003e20000000800 */
[----:B0-----:R-:W-:Y:S01]  /*5370*/  FMUL R42, R60, 1.4426950216293334961 ;  /* 0x3fb8aa3b3c2a7820 */ /* 0x001fe20000400000 */
[----:B------:R-:W-:-:S06]  /*5380*/  FMUL R60, R74, 1.4426950216293334961 ;  /* 0x3fb8aa3b4a3c7820 */ /* 0x000fcc0000400000 */
[----:B------:R0:W-:Y:S01]  /*5390*/  MUFU.EX2 R27, R44 ;  /* 0x0000002c001b7308 */ /* 0x0001e20000000800 */
[----:B-1----:R-:W-:-:S07]  /*53a0*/  FMUL R43, R61, 1.4426950216293334961 ;  /* 0x3fb8aa3b3d2b7820 */ /* 0x002fce0000400000 */
[----:B------:R1:W-:Y:S01]  /*53b0*/  MUFU.EX2 R28, R45 ;  /* 0x0000002d001c7308 */ /* 0x0003e20000000800 */
[----:B0-----:R-:W-:-:S07]  /*53c0*/  FMUL R44, R62, 1.4426950216293334961 ;  /* 0x3fb8aa3b3e2c7820 */ /* 0x001fce0000400000 */
[----:B------:R-:W-:Y:S01]  /*53d0*/  MUFU.EX2 R212, R78 ;  /* 0x0000004e00d47308 */ /* 0x000fe20000000800 */
[----:B-1----:R-:W-:Y:S01]  /*53e0*/  FMUL R45, R63, 1.4426950216293334961 ;  /* 0x3fb8aa3b3f2d7820 */ /* 0x002fe20000400000 */
[----:B------:R-:W-:Y:S01]  /*53f0*/  FMUL R82, R82, 1.4426950216293334961 ;  /* 0x3fb8aa3b52527820 */ /* 0x000fe20000400000 */
[----:B------:R-:W-:Y:S01]  /*5400*/  FMUL R84, R84, 1.4426950216293334961 ;  /* 0x3fb8aa3b54547820 */ /* 0x000fe20000400000 */
[----:B------:R-:W-:Y:S02]  /*5410*/  F2FP.BF16.F32.PACK_AB R10, R10, R205 ;  /* 0x000000cd0a0a723e */ /* 0x000fe400000010ff */
[----:B------:R-:W-:Y:S02]  /*5420*/  F2FP.BF16.F32.PACK_AB R11, R11, R202 ;  /* 0x000000ca0b0b723e */ /* 0x000fe400000010ff */
[----:B------:R-:W0:Y:S01]  /*5430*/  MUFU.EX2 R20, R20 ;  /* 0x0000001400147308 */ /* 0x000e220000000800 */
[----:B------:R-:W-:-:S07]  /*5440*/  F2FP.BF16.F32.PACK_AB R12, R12, R201 ;  /* 0x000000c90c0c723e */ /* 0x000fce00000010ff */
[----:B------:R-:W1:Y:S08]  /*5450*/  MUFU.EX2 R22, R22 ;  /* 0x0000001600167308 */ /* 0x000e700000000800 */
[----:B------:R2:W-:Y:S01]  /*5460*/  MUFU.EX2 R29, R46 ;  /* 0x0000002e001d7308 */ /* 0x0005e20000000800 */
[C---:B0-----:R-:W-:Y:S01]  /*5470*/  FADD R40, R20.reuse, R39 ;  /* 0x0000002714287221 */ /* 0x041fe20000000000 */
[----:B------:R-:W-:-:S06]  /*5480*/  F2FP.BF16.F32.PACK_AB R19, R20, R19 ;  /* 0x000000131413723e */ /* 0x000fcc00000010ff */
[----:B------:R0:W-:Y:S01]  /*5490*/  MUFU.EX2 R30, R47 ;  /* 0x0000002f001e7308 */ /* 0x0001e20000000800 */
[----:B------:R-:W-:Y:S01]  /*54a0*/  FADD R39, R21, R40 ;  /* 0x0000002815277221 */ /* 0x000fe20000000000 */
[----:B-1----:R-:W-:Y:S01]  /*54b0*/  F2FP.BF16.F32.PACK_AB R20, R22, R21 ;  /* 0x000000151614723e */ /* 0x002fe200000010ff */
[----:B--2---:R-:W-:-:S05]  /*54c0*/  FMUL R46, R64, 1.4426950216293334961 ;  /* 0x3fb8aa3b402e7820 */ /* 0x004fca0000400000 */
[----:B------:R1:W-:Y:S01]  /*54d0*/  MUFU.EX2 R31, R48 ;  /* 0x00000030001f7308 */ /* 0x0003e20000000800 */
[----:B------:R-:W-:Y:S01]  /*54e0*/  FADD R40, R22, R39 ;  /* 0x0000002716287221 */ /* 0x000fe20000000000 */
[----:B------:R-:W-:Y:S01]  /*54f0*/  FMUL R39, R57, 1.4426950216293334961 ;  /* 0x3fb8aa3b39277820 */ /* 0x000fe20000400000 */
[----:B0-----:R-:W-:Y:S01]  /*5500*/  FMUL R47, R65, 1.4426950216293334961 ;  /* 0x3fb8aa3b412f7820 */ /* 0x001fe20000400000 */
[----:B------:R-:W-:Y:S01]  /*5510*/  FMUL R57, R72, 1.4426950216293334961 ;  /* 0x3fb8aa3b48397820 */ /* 0x000fe20000400000 */
[----:B------:R-:W-:Y:S01]  /*5520*/  FADD R21, R23, R40 ;  /* 0x0000002817157221 */ /* 0x000fe20000000000 */
[----:B------:R-:W-:Y:S01]  /*5530*/  FMUL R40, R58, 1.4426950216293334961 ;  /* 0x3fb8aa3b3a287820 */ /* 0x000fe20000400000 */
[----:B------:R-:W-:Y:S01]  /*5540*/  FMUL R58, R80, 1.4426950216293334961 ;  /* 0x3fb8aa3b503a7820 */ /* 0x000fe20000400000 */
[----:B------:R-:W0:Y:S01]  /*5550*/  MUFU.EX2 R24, R24 ;  /* 0x0000001800187308 */ /* 0x000e220000000800 */
[----:B-1----:R-:W-:-:S07]  /*5560*/  FMUL R48, R66, 1.4426950216293334961 ;  /* 0x3fb8aa3b42307820 */ /* 0x002fce0000400000 */
[----:B------:R1:W-:Y:S01]  /*5570*/  MUFU.EX2 R32, R49 ;  /* 0x0000003100207308 */ /* 0x0003e20000000800 */
[----:B------:R-:W-:Y:S01]  /*5580*/  FMUL R111, R111, 1.4426950216293334961 ;  /* 0x3fb8aa3b6f6f7820 */ /* 0x000fe20000400000 */
[----:B------:R-:W-:Y:S01]  /*5590*/  FMUL R112, R112, 1.4426950216293334961 ;  /* 0x3fb8aa3b70707820 */ /* 0x000fe20000400000 */
[----:B------:R-:W-:Y:S02]  /*55a0*/  F2FP.BF16.F32.PACK_AB R13, R13, R200 ;  /* 0x000000c80d0d723e */ /* 0x000fe400000010ff */
[----:B------:R-:W-:Y:S02]  /*55b0*/  F2FP.BF16.F32.PACK_AB R14, R14, R181 ;  /* 0x000000b50e0e723e */ /* 0x000fe400000010ff */
[----:B------:R-:W-:Y:S01]  /*55c0*/  F2FP.BF16.F32.PACK_AB R15, R15, R180 ;  /* 0x000000b40f0f723e */ /* 0x000fe200000010ff */
[----:B------:R2:W-:Y:S01]  /*55d0*/  MUFU.EX2 R33, R50 ;  /* 0x0000003200217308 */ /* 0x0005e20000000800 */
[C---:B0-----:R-:W-:Y:S01]  /*55e0*/  FADD R41, R24.reuse, R21 ;  /* 0x0000001518297221 */ /* 0x041fe20000000000 */
[----:B------:R-:W-:Y:S01]  /*55f0*/  F2FP.BF16.F32.PACK_AB R21, R24, R23 ;  /* 0x000000171815723e */ /* 0x000fe200000010ff */
[----:B-1----:R-:W-:Y:S01]  /*5600*/  FMUL R49, R67, 1.4426950216293334961 ;  /* 0x3fb8aa3b43317820 */ /* 0x002fe20000400000 */
[----:B------:R-:W-:Y:S01]  /*5610*/  F2FP.BF16.F32.PACK_AB R24, R28, R27 ;  /* 0x0000001b1c18723e */ /* 0x000fe200000010ff */
[----:B------:R-:W-:Y:S01]  /*5620*/  FADD R22, R204, R41 ;  /* 0x00000029cc167221 */ /* 0x000fe20000000000 */
[----:B------:R-:W-:Y:S01]  /*5630*/  FMUL R41, R59, 1.4426950216293334961 ;  /* 0x3fb8aa3b3b297820 */ /* 0x000fe20000400000 */
[----:B------:R-:W-:Y:S01]  /*5640*/  F2FP.BF16.F32.PACK_AB R16, R16, R133 ;  /* 0x000000851010723e */ /* 0x000fe200000010ff */
[----:B------:R0:W1:Y:S01]  /*5650*/  MUFU.EX2 R34, R51 ;  /* 0x0000003300227308 */ /* 0x0000620000000800 */
[----:B------:R-:W-:Y:S01]  /*5660*/  FADD R22, R203, R22 ;  /* 0x00000016cb167221 */ /* 0x000fe20000000000 */
[----:B--2---:R-:W-:Y:S01]  /*5670*/  FMUL R50, R68, 1.4426950216293334961 ;  /* 0x3fb8aa3b44327820 */ /* 0x004fe20000400000 */
[----:B------:R-:W-:-:S02]  /*5680*/  PRMT R210, RZ, 0x7610, R210 ;  /* 0x00007610ffd27816 */ /* 0x000fc400000000d2 */
[----:B------:R-:W-:Y:S01]  /*5690*/  FADD R23, R25, R22 ;  /* 0x0000001619177221 */ /* 0x000fe20000000000 */
[----:B------:R-:W-:Y:S02]  /*56a0*/  PRMT R209, RZ, 0x7610, R209 ;  /* 0x00007610ffd17816 */ /* 0x000fe400000000d1 */
[----:B------:R-:W2:Y:S01]  /*56b0*/  MUFU.EX2 R35, R35 ;  /* 0x0000002300237308 */ /* 0x000ea20000000800 */
[----:B------:R-:W-:Y:S01]  /*56c0*/  FADD R22, R26, R23 ;  /* 0x000000171a167221 */ /* 0x000fe20000000000 */
[----:B0-----:R-:W-:Y:S01]  /*56d0*/  FMUL R51, R70, 1.4426950216293334961 ;  /* 0x3fb8aa3b46337820 */ /* 0x001fe20000400000 */
[----:B------:R-:W-:Y:S02]  /*56e0*/  PRMT R208, RZ, 0x7610, R208 ;  /* 0x00007610ffd07816 */ /* 0x000fe400000000d0 */
[----:B------:R-:W-:Y:S01]  /*56f0*/  PRMT R206, RZ, 0x7610, R206 ;  /* 0x00007610ffce7816 */ /* 0x000fe200000000ce */
[----:B------:R-:W-:Y:S01]  /*5700*/  FADD R23, R27, R22 ;  /* 0x000000161b177221 */ /* 0x000fe20000000000 */
[----:B------:R-:W-:Y:S01]  /*5710*/  PRMT R207, RZ, 0x7610, R207 ;  /* 0x00007610ffcf7816 */ /* 0x000fe200000000cf */
[----:B------:R-:W0:Y:S01]  /*5720*/  MUFU.EX2 R36, R36 ;  /* 0x0000002400247308 */ /* 0x000e220000000800 */
[----:B-1----:R-:W-:Y:S01]  /*5730*/  F2FP.BF16.F32.PACK_AB R27, R34, R33 ;  /* 0x00000021221b723e */ /* 0x002fe200000010ff */
[----:B------:R-:W-:-:S06]  /*5740*/  FADD R22, R28, R23 ;  /* 0x000000171c167221 */ /* 0x000fcc0000000000 */
[----:B------:R-:W1:Y:S01]  /*5750*/  MUFU.EX2 R37, R37 ;  /* 0x0000002500257308 */ /* 0x000e620000000800 */
[----:B------:R-:W-:-:S07]  /*5760*/  FADD R23, R29, R22 ;  /* 0x000000161d177221 */ /* 0x000fce0000000000 */
[----:B------:R-:W3:Y:S01]  /*5770*/  MUFU.EX2 R2, R2 ;  /* 0x0000000200027308 */ /* 0x000ee20000000800 */
[----:B------:R-:W-:-:S07]  /*5780*/  FADD R22, R30, R23 ;  /* 0x000000171e167221 */ /* 0x000fce0000000000 */
[----:B------:R-:W0:Y:S01]  /*5790*/  MUFU.EX2 R38, R38 ;  /* 0x0000002600267308 */ /* 0x000e220000000800 */
[----:B------:R-:W-:-:S07]  /*57a0*/  FADD R23, R31, R22 ;  /* 0x000000161f177221 */ /* 0x000fce0000000000 */
[----:B------:R-:W-:Y:S01]  /*57b0*/  MUFU.EX2 R42, R42 ;  /* 0x0000002a002a7308 */ /* 0x000fe20000000800 */
[----:B------:R-:W-:-:S07]  /*57c0*/  FADD R22, R32, R23 ;  /* 0x0000001720167221 */ /* 0x000fce0000000000 */
[----:B------:R-:W-:Y:S01]  /*57d0*/  MUFU.EX2 R43, R43 ;  /* 0x0000002b002b7308 */ /* 0x000fe20000000800 */
[----:B------:R-:W-:-:S07]  /*57e0*/  FADD R23, R33, R22 ;  /* 0x0000001621177221 */ /* 0x000fce0000000000 */
[----:B------:R-:W-:Y:S01]  /*57f0*/  MUFU.EX2 R44, R44 ;  /* 0x0000002c002c7308 */ /* 0x000fe20000000800 */
[----:B------:R-:W-:-:S07]  /*5800*/  FADD R22, R34, R23 ;  /* 0x0000001722167221 */ /* 0x000fce0000000000 */
[----:B------:R-:W-:Y:S01]  /*5810*/  MUFU.EX2 R52, R52 ;  /* 0x0000003400347308 */ /* 0x000fe20000000800 */
[----:B--2---:R-:W-:-:S07]  /*5820*/  FADD R23, R35, R22 ;  /* 0x0000001623177221 */ /* 0x004fce0000000000 */
[----:B------:R-:W-:Y:S01]  /*5830*/  MUFU.EX2 R53, R53 ;  /* 0x0000003500357308 */ /* 0x000fe20000000800 */
[----:B0-----:R-:W-:-:S07]  /*5840*/  FADD R22, R36, R23 ;  /* 0x0000001724167221 */ /* 0x001fce0000000000 */
[----:B------:R-:W-:Y:S01]  /*5850*/  MUFU.EX2 R56, R56 ;  /* 0x0000003800387308 */ /* 0x000fe20000000800 */
[----:B-1----:R-:W-:-:S07]  /*5860*/  FADD R23, R37, R22 ;  /* 0x0000001625177221 */ /* 0x002fce0000000000 */
[----:B------:R-:W-:Y:S01]  /*5870*/  MUFU.EX2 R60, R60 ;  /* 0x0000003c003c7308 */ /* 0x000fe20000000800 */
[----:B---3--:R-:W-:-:S07]  /*5880*/  FADD R23, R2, R23 ;  /* 0x0000001702177221 */ /* 0x008fce0000000000 */
[----:B------:R-:W-:Y:S01]  /*5890*/  MUFU.EX2 R132, R76 ;  /* 0x0000004c00847308 */ /* 0x000fe20000000800 */
[----:B------:R-:W-:Y:S01]  /*58a0*/  FADD R22, R38, R23 ;  /* 0x0000001726167221 */ /* 0x000fe20000000000 */
[----:B------:R-:W-:Y:S01]  /*58b0*/  FMUL R62, R86, 1.4426950216293334961 ;  /* 0x3fb8aa3b563e7820 */ /* 0x000fe20000400000 */
[----:B------:R-:W-:Y:S01]  /*58c0*/  FFMA R63, R88, UR60, -R0 ;  /* 0x0000003c583f7c23 */ /* 0x000fe20008000800 */
[----:B------:R-:W-:Y:S01]  /*58d0*/  FMUL R61, R105, 1.4426950216293334961 ;  /* 0x3fb8aa3b693d7820 */ /* 0x000fe20000400000 */
[----:B------:R-:W-:Y:S02]  /*58e0*/  PRMT R205, RZ, 0x7610, R205 ;  /* 0x00007610ffcd7816 */ /* 0x000fe400000000cd */
[----:B------:R-:W-:Y:S01]  /*58f0*/  PRMT R202, RZ, 0x7610, R202 ;  /* 0x00007610ffca7816 */ /* 0x000fe200000000ca */
[----:B------:R-:W0:Y:S01]  /*5900*/  MUFU.EX2 R39, R39 ;  /* 0x0000002700277308 */ /* 0x000e220000000800 */
[----:B------:R-:W-:-:S07]  /*5910*/  PRMT R201, RZ, 0x7610, R201 ;  /* 0x00007610ffc97816 */ /* 0x000fce00000000c9 */
[----:B------:R-:W1:Y:S08]  /*5920*/  MUFU.EX2 R40, R40 ;  /* 0x0000002800287308 */ /* 0x000e700000000800 */
[----:B------:R-:W2:Y:S01]  /*5930*/  MUFU.EX2 R45, R45 ;  /* 0x0000002d002d7308 */ /* 0x000ea20000000800 */
[----:B0-----:R-:W-:-:S07]  /*5940*/  FADD R23, R39, R22 ;  /* 0x0000001627177221 */ /* 0x001fce0000000000 */
[----:B------:R-:W-:Y:S01]  /*5950*/  MUFU.EX2 R46, R46 ;  /* 0x0000002e002e7308 */ /* 0x000fe20000000800 */
[----:B-1----:R-:W-:-:S07]  /*5960*/  FADD R22, R40, R23 ;  /* 0x0000001728167221 */ /* 0x002fce0000000000 */
[----:B------:R-:W0:Y:S01]  /*5970*/  MUFU.EX2 R47, R47 ;  /* 0x0000002f002f7308 */ /* 0x000e220000000800 */
[----:B--2---:R-:W-:-:S07]  /*5980*/  F2FP.BF16.F32.PACK_AB R33, R45, R44 ;  /* 0x0000002c2d21723e */ /* 0x004fce00000010ff */
[----:B------:R-:W-:Y:S08]  /*5990*/  MUFU.EX2 R48, R48 ;  /* 0x0000003000307308 */ /* 0x000ff00000000800 */
[----:B------:R-:W-:Y:S01]  /*59a0*/  MUFU.EX2 R57, R57 ;  /* 0x0000003900397308 */ /* 0x000fe20000000800 */
[----:B0-----:R-:W-:-:S07]  /*59b0*/  F2FP.BF16.F32.PACK_AB R34, R47, R46 ;  /* 0x0000002e2f22723e */ /* 0x001fce00000010ff */
[----:B------:R-:W-:Y:S08]  /*59c0*/  MUFU.EX2 R58, R58 ;  /* 0x0000003a003a7308 */ /* 0x000ff00000000800 */
[----:B------:R-:W-:Y:S08]  /*59d0*/  MUFU.EX2 R213, R82 ;  /* 0x0000005200d57308 */ /* 0x000ff00000000800 */
[----:B------:R-:W-:Y:S01]  /*59e0*/  MUFU.EX2 R220, R84 ;  /* 0x0000005400dc7308 */ /* 0x000fe20000000800 */
[----:B------:R-:W-:Y:S01]  /*59f0*/  FFMA R64, R90, UR60, -R0 ;  /* 0x0000003c5a407c23 */ /* 0x000fe20008000800 */
[----:B------:R-:W-:Y:S01]  /*5a00*/  FMUL R65, R92, 1.4426950216293334961 ;  /* 0x3fb8aa3b5c417820 */ /* 0x000fe20000400000 */
[----:B------:R-:W-:Y:S01]  /*5a10*/  FMUL R66, R94, 1.4426950216293334961 ;  /* 0x3fb8aa3b5e427820 */ /* 0x000fe20000400000 */
[----:B------:R-:W-:Y:S01]  /*5a20*/  FMUL R67, R96, 1.4426950216293334961 ;  /* 0x3fb8aa3b60437820 */ /* 0x000fe20000400000 */
[----:B------:R-:W-:Y:S01]  /*5a30*/  PRMT R200, RZ, 0x7610, R200 ;  /* 0x00007610ffc87816 */ /* 0x000fe200000000c8 */
[----:B------:R4:W5:Y:S01]  /*5a40*/  @P2 LDG.E.U16 R210, desc[UR18][R190.64] ;  /* 0x00000012bed22981 */ /* 0x000962000c1e1500 */
[----:B------:R-:W-:Y:S01]  /*5a50*/  F2FP.BF16.F32.PACK_AB R28, R36, R35 ;  /* 0x00000023241c723e */ /* 0x000fe200000010ff */
[----:B------:R-:W0:Y:S01]  /*5a60*/  MUFU.EX2 R41, R41 ;  /* 0x0000002900297308 */ /* 0x000e220000000800 */
[----:B------:R-:W-:Y:S01]  /*5a70*/  PRMT R181, RZ, 0x7610, R181 ;  /* 0x00007610ffb57816 */ /* 0x000fe200000000b5 */
[----:B------:R4:W5:Y:S01]  /*5a80*/  @P2 LDG.E.U16 R209, desc[UR18][R182.64] ;  /* 0x00000012b6d12981 */ /* 0x000962000c1e1500 */
[----:B------:R-:W-:-:S02]  /*5a90*/  PRMT R180, RZ, 0x7610, R180 ;  /* 0x00007610ffb47816 */ /* 0x000fc400000000b4 */
[----:B------:R-:W-:-:S03]  /*5aa0*/  PRMT R133, RZ, 0x7610, R133 ;  /* 0x00007610ff857816 */ /* 0x000fc60000000085 */
[----:B------:R-:W1:Y:S08]  /*5ab0*/  MUFU.EX2 R49, R49 ;  /* 0x0000003100317308 */ /* 0x000e700000000800 */
[----:B------:R-:W2:Y:S01]  /*5ac0*/  MUFU.EX2 R50, R50 ;  /* 0x0000003200327308 */ /* 0x000ea20000000800 */
[----:B0-----:R-:W-:-:S07]  /*5ad0*/  FADD R23, R41, R22 ;  /* 0x0000001629177221 */ /* 0x001fce0000000000 */
[----:B------:R-:W0:Y:S01]  /*5ae0*/  MUFU.EX2 R51, R51 ;  /* 0x0000003300337308 */ /* 0x000e220000000800 */
[----:B------:R-:W-:Y:S01]  /*5af0*/  FADD R22, R42, R23 ;  /* 0x000000172a167221 */ /* 0x000fe20000000000 */
[----:B------:R-:W-:Y:S01]  /*5b00*/  FMUL R63, R63, 1.4426950216293334961 ;  /* 0x3fb8aa3b3f3f7820 */ /* 0x000fe20000400000 */
[----:B------:R-:W-:Y:S01]  /*5b10*/  PRMT R69, RZ, 0x7610, R69 ;  /* 0x00007610ff457816 */ /* 0x000fe20000000045 */
[----:B------:R4:W5:Y:S01]  /*5b20*/  @P2 LDG.E.U16 R208, desc[UR18][R172.64] ;  /* 0x00000012acd02981 */ /* 0x000962000c1e1500 */
[----:B------:R-:W-:-:S03]  /*5b30*/  FADD R23, R43, R22 ;  /* 0x000000162b177221 */ /* 0x000fc60000000000 */
[----:B------:R-:W-:Y:S01]  /*5b40*/  MUFU.EX2 R62, R62 ;  /* 0x0000003e003e7308 */ /* 0x000fe20000000800 */
[----:B------:R-:W-:Y:S01]  /*5b50*/  FADD R22, R44, R23 ;  /* 0x000000172c167221 */ /* 0x000fe20000000000 */
[----:B------:R-:W-:Y:S01]  /*5b60*/  FMUL R64, R64, 1.4426950216293334961 ;  /* 0x3fb8aa3b40407820 */ /* 0x000fe20000400000 */
[----:B-1----:R-:W-:Y:S01]  /*5b70*/  F2FP.BF16.F32.PACK_AB R35, R49, R48 ;  /* 0x000000303123723e */ /* 0x002fe200000010ff */
[----:B------:R-:W-:Y:S01]  /*5b80*/  FMUL R88, R120, 1.4426950216293334961 ;  /* 0x3fb8aa3b78587820 */ /* 0x000fe20000400000 */
[----:B------:R-:W-:Y:S01]  /*5b90*/  FADD R23, R45, R22 ;  /* 0x000000162d177221 */ /* 0x000fe20000000000 */
[----:B--2---:R-:W-:Y:S01]  /*5ba0*/  F2FP.BF16.F32.PACK_AB R36, R52, R50 ;  /* 0x000000323424723e */ /* 0x004fe200000010ff */
[----:B------:R4:W5:Y:S02]  /*5bb0*/  @P2 LDG.E.U16 R206, desc[UR18][R164.64] ;  /* 0x00000012a4ce2981 */ /* 0x000964000c1e1500 */
[----:B------:R-:W-:Y:S01]  /*5bc0*/  FADD R22, R46, R23 ;  /* 0x000000172e167221 */ /* 0x000fe20000000000 */
[----:B------:R-:W-:Y:S01]  /*5bd0*/  MUFU.EX2 R63, R63 ;  /* 0x0000003f003f7308 */ /* 0x000fe20000000800 */
[----:B------:R-:W-:Y:S01]  /*5be0*/  PRMT R68, RZ, 0x7610, R68 ;  /* 0x00007610ff447816 */ /* 0x000fe20000000044 */
[----:B------:R4:W5:Y:S01]  /*5bf0*/  @P2 LDG.E.U16 R205, desc[UR18][R156.64] ;  /* 0x000000129ccd2981 */ /* 0x000962000c1e1500 */
[----:B------:R-:W-:Y:S01]  /*5c00*/  FADD R23, R47, R22 ;  /* 0x000000162f177221 */ /* 0x000fe20000000000 */
[----:B------:R-:W-:Y:S01]  /*5c10*/  FMUL R44, R85, 1.4426950216293334961 ;  /* 0x3fb8aa3b552c7820 */ /* 0x000fe20000400000 */
[--C-:B------:R-:W-:Y:S01]  /*5c20*/  FFMA R45, R87, UR60, -R0.reuse ;  /* 0x0000003c572d7c23 */ /* 0x100fe20008000800 */
[----:B------:R-:W-:Y:S01]  /*5c30*/  FFMA R46, R89, UR60, -R0 ;  /* 0x0000003c592e7c23 */ /* 0x000fe20008000800 */
[----:B------:R-:W-:Y:S01]  /*5c40*/  FADD R54, R48, R23 ;  /* 0x0000001730367221 */ /* 0x000fe20000000000 */
[----:B------:R-:W-:Y:S01]  /*5c50*/  F2FP.BF16.F32.PACK_AB R23, R26, R25 ;  /* 0x000000191a17723e */ /* 0x000fe200000010ff */
[----:B------:R-:W-:Y:S01]  /*5c60*/  MUFU.EX2 R64, R64 ;  /* 0x0000004000407308 */ /* 0x000fe20000000800 */
[----:B------:R-:W-:Y:S01]  /*5c70*/  F2FP.BF16.F32.PACK_AB R25, R30, R29 ;  /* 0x0000001d1e19723e */ /* 0x000fe200000010ff */
[----:B------:R-:W-:Y:S01]  /*5c80*/  FADD R55, R49, R54 ;  /* 0x0000003631377221 */ /* 0x000fe20000000000 */
[----:B------:R-:W-:Y:S01]  /*5c90*/  F2FP.BF16.F32.PACK_AB R29, R2, R37 ;  /* 0x00000025021d723e */ /* 0x000fe200000010ff */
[----:B------:R4:W5:Y:S01]  /*5ca0*/  @P2 LDG.E.U16 R207, desc[UR18][R196.64] ;  /* 0x00000012c4cf2981 */ /* 0x000962000c1e1500 */
[----:B------:R-:W-:Y:S01]  /*5cb0*/  F2FP.BF16.F32.PACK_AB R30, R39, R38 ;  /* 0x00000026271e723e */ /* 0x000fe200000010ff */
[----:B------:R-:W-:Y:S01]  /*5cc0*/  FADD R55, R50, R55 ;  /* 0x0000003732377221 */ /* 0x000fe20000000000 */
[----:B------:R-:W-:Y:S01]  /*5cd0*/  FMUL R39, R75, 1.4426950216293334961 ;  /* 0x3fb8aa3b4b277820 */ /* 0x000fe20000400000 */
[----:B------:R-:W-:Y:S01]  /*5ce0*/  F2FP.BF16.F32.PACK_AB R26, R32, R31 ;  /* 0x0000001f201a723e */ /* 0x000fe200000010ff */
[----:B------:R-:W-:Y:S01]  /*5cf0*/  MUFU.EX2 R65, R65 ;  /* 0x0000004100417308 */ /* 0x000fe20000000800 */
[----:B------:R-:W-:Y:S01]  /*5d00*/  FADD R2, R52, R55 ;  /* 0x0000003734027221 */ /* 0x000fe20000000000 */
[----:B------:R-:W-:Y:S01]  /*5d10*/  F2FP.BF16.F32.PACK_AB R31, R41, R40 ;  /* 0x00000028291f723e */ /* 0x000fe200000010ff */
[----:B------:R-:W-:Y:S01]  /*5d20*/  FMUL R40, R77, 1.4426950216293334961 ;  /* 0x3fb8aa3b4d287820 */ /* 0x000fe20000400000 */
[----:B------:R-:W-:Y:S01]  /*5d30*/  FMUL R41, R79, 1.4426950216293334961 ;  /* 0x3fb8aa3b4f297820 */ /* 0x000fe20000400000 */
[----:B0-----:R-:W-:Y:S01]  /*5d40*/  FADD R2, R51, R2 ;  /* 0x0000000233027221 */ /* 0x001fe20000000000 */
[----:B------:R-:W-:Y:S01]  /*5d50*/  F2FP.BF16.F32.PACK_AB R32, R43, R42 ;  /* 0x0000002a2b20723e */ /* 0x000fe200000010ff */
[----:B------:R4:W5:Y:S01]  /*5d60*/  @P2 LDG.E.U16 R202, desc[UR18][R188.64] ;  /* 0x00000012bcca2981 */ /* 0x000962000c1e1500 */
[----:B------:R-:W0:Y:S01]  /*5d70*/  MUFU.EX2 R39, R39 ;  /* 0x0000002700277308 */ /* 0x000e220000000800 */
[----:B------:R-:W-:Y:S01]  /*5d80*/  FADD R38, R53, R2 ;  /* 0x0000000235267221 */ /* 0x000fe20000000000 */
[----:B------:R-:W-:Y:S01]  /*5d90*/  FMUL R45, R45, 1.4426950216293334961 ;  /* 0x3fb8aa3b2d2d7820 */ /* 0x000fe20000400000 */
[----:B------:R-:W-:Y:S01]  /*5da0*/  FMUL R47, R91, 1.4426950216293334961 ;  /* 0x3fb8aa3b5b2f7820 */ /* 0x000fe20000400000 */
[----:B------:R-:W-:Y:S01]  /*5db0*/  PRMT R71, RZ, 0x7610, R71 ;  /* 0x00007610ff477816 */ /* 0x000fe20000000047 */
[----:B------:R-:W-:Y:S01]  /*5dc0*/  FADD R38, R57, R38 ;  /* 0x0000002639267221 */ /* 0x000fe20000000000 */
[----:B------:R-:W-:Y:S01]  /*5dd0*/  PRMT R70, RZ, 0x7610, R70 ;  /* 0x00007610ff467816 */ /* 0x000fe20000000046 */
[----:B------:R4:W5:Y:S01]  /*5de0*/  @P2 LDG.E.U16 R201, desc[UR18][R178.64] ;  /* 0x00000012b2c92981 */ /* 0x000962000c1e1500 */
[----:B------:R-:W1:Y:S01]  /*5df0*/  MUFU.EX2 R40, R40 ;  /* 0x0000002800287308 */ /* 0x000e620000000800 */
[----:B------:R-:W-:Y:S01]  /*5e00*/  FADD R59, R56, R38 ;  /* 0x00000026383b7221 */ /* 0x000fe20000000000 */
[----:B------:R-:W-:-:S06]  /*5e10*/  FMUL R42, R81, 1.4426950216293334961 ;  /* 0x3fb8aa3b512a7820 */ /* 0x000fcc0000400000 */
[----:B------:R-:W-:Y:S01]  /*5e20*/  MUFU.EX2 R66, R66 ;  /* 0x0000004200427308 */ /* 0x000fe20000000800 */
[----:B------:R-:W-:Y:S01]  /*5e30*/  FADD R59, R60, R59 ;  /* 0x0000003b3c3b7221 */ /* 0x000fe20000000000 */
[----:B------:R-:W-:-:S06]  /*5e40*/  FMUL R84, R98, 1.4426950216293334961 ;  /* 0x3fb8aa3b62547820 */ /* 0x000fcc0000400000 */
[----:B------:R-:W-:Y:S01]  /*5e50*/  MUFU.EX2 R61, R61 ;  /* 0x0000003d003d7308 */ /* 0x000fe20000000800 */
[----:B0-----:R-:W-:Y:S01]  /*5e60*/  FADD R59, R39, R59 ;  /* 0x0000003b273b7221 */ /* 0x001fe20000000000 */
[----:B------:R-:W-:Y:S01]  /*5e70*/  FMUL R90, R122, 1.4426950216293334961 ;  /* 0x3fb8aa3b7a5a7820 */ /* 0x000fe20000400000 */
[----:B------:R-:W-:Y:S01]  /*5e80*/  FMUL R92, R124, 1.4426950216293334961 ;  /* 0x3fb8aa3b7c5c7820 */ /* 0x000fe20000400000 */
[----:B------:R-:W-:Y:S01]  /*5e90*/  FMUL R94, R125, 1.4426950216293334961 ;  /* 0x3fb8aa3b7d5e7820 */ /* 0x000fe20000400000 */
[----:B------:R-:W-:Y:S01]  /*5ea0*/  FMUL R96, R127, 1.4426950216293334961 ;  /* 0x3fb8aa3b7f607820 */ /* 0x000fe20000400000 */
[----:B------:R-:W-:Y:S01]  /*5eb0*/  F2FP.BF16.F32.PACK_AB R22, R203, R204 ;  /* 0x000000cccb16723e */ /* 0x000fe200000010ff */
[----:B------:R4:W5:Y:S01]  /*5ec0*/  @P2 LDG.E.U16 R200, desc[UR18][R170.64] ;  /* 0x00000012aac82981 */ /* 0x000962000c1e1500 */
[----:B------:R-:W0:Y:S01]  /*5ed0*/  MUFU.EX2 R41, R41 ;  /* 0x0000002900297308 */ /* 0x000e220000000800 */
[----:B------:R-:W-:Y:S01]  /*5ee0*/  FADD R59, R132, R59 ;  /* 0x0000003b843b7221 */ /* 0x000fe20000000000 */
[----:B------:R-:W-:Y:S01]  /*5ef0*/  FMUL R43, R83, 1.4426950216293334961 ;  /* 0x3fb8aa3b532b7820 */ /* 0x000fe20000400000 */
[----:B------:R-:W-:Y:S01]  /*5f00*/  PRMT R73, RZ, 0x7610, R73 ;  /* 0x00007610ff497816 */ /* 0x000fe20000000049 */
[----:B------:R4:W5:Y:S01]  /*5f10*/  @P2 LDG.E.U16 R181, desc[UR18][R162.64] ;  /* 0x00000012a2b52981 */ /* 0x000962000c1e1500 */
[----:B-1----:R-:W-:-:S03]  /*5f20*/  FADD R59, R40, R59 ;  /* 0x0000003b283b7221 */ /* 0x002fc60000000000 */
[----:B------:R-:W-:Y:S01]  /*5f30*/  MUFU.EX2 R44, R44 ;  /* 0x0000002c002c7308 */ /* 0x000fe20000000800 */
[----:B------:R-:W-:Y:S01]  /*5f40*/  FADD R59, R212, R59 ;  /* 0x0000003bd43b7221 */ /* 0x000fe20000000000 */
[----:B------:R-:W-:Y:S01]  /*5f50*/  FMUL R46, R46, 1.4426950216293334961 ;  /* 0x3fb8aa3b2e2e7820 */ /* 0x000fe20000400000 */
[----:B------:R-:W-:Y:S01]  /*5f60*/  FMUL R48, R93, 1.4426950216293334961 ;  /* 0x3fb8aa3b5d307820 */ /* 0x000fe20000400000 */
[----:B------:R-:W-:Y:S01]  /*5f70*/  FMUL R49, R95, 1.4426950216293334961 ;  /* 0x3fb8aa3b5f317820 */ /* 0x000fe20000400000 */
[----:B------:R-:W-:Y:S01]  /*5f80*/  F2FP.BF16.F32.PACK_AB R37, R53, R51 ;  /* 0x000000333525723e */ /* 0x000fe200000010ff */
[----:B------:R4:W5:Y:S02]  /*5f90*/  @P2 LDG.E.U16 R180, desc[UR18][R154.64] ;  /* 0x000000129ab42981 */ /* 0x000964000c1e1500 */
[----:B------:R-:W1:Y:S01]  /*5fa0*/  MUFU.EX2 R42, R42 ;  /* 0x0000002a002a7308 */ /* 0x000e620000000800 */
[----:B0-----:R-:W-:Y:S01]  /*5fb0*/  FADD R59, R41, R59 ;  /* 0x0000003b293b7221 */ /* 0x001fe20000000000 */
[----:B------:R-:W-:Y:S01]  /*5fc0*/  F2FP.BF16.F32.PACK_AB R39, R39, R60 ;  /* 0x0000003c2727723e */ /* 0x000fe200000010ff */
[----:B------:R4:W5:Y:S01]  /*5fd0*/  @P2 LDG.E.U16 R133, desc[UR18][R146.64] ;  /* 0x0000001292852981 */ /* 0x000962000c1e1500 */
[----:B------:R-:W-:-:S02]  /*5fe0*/  PRMT R72, RZ, 0x7610, R72 ;  /* 0x00007610ff487816 */ /* 0x000fc40000000048 */
[----:B------:R-:W-:Y:S01]  /*5ff0*/  PRMT R74, RZ, 0x7610, R74 ;  /* 0x00007610ff4a7816 */ /* 0x000fe2000000004a */
[----:B------:R4:W5:Y:S01]  /*6000*/  @P2 LDG.E.U16 R69, desc[UR18][R194.64] ;  /* 0x00000012c2452981 */ /* 0x000962000c1e1500 */
[----:B------:R-:W0:Y:S01]  /*6010*/  MUFU.EX2 R43, R43 ;  /* 0x0000002b002b7308 */ /* 0x000e220000000800 */
[----:B------:R-:W-:Y:S01]  /*6020*/  FADD R59, R58, R59 ;  /* 0x0000003b3a3b7221 */ /* 0x000fe20000000000 */
[----:B------:R-:W-:Y:S01]  /*6030*/  PRMT R76, RZ, 0x7610, R76 ;  /* 0x00007610ff4c7816 */ /* 0x000fe2000000004c */
[----:B------:R4:W5:Y:S05]  /*6040*/  @P2 LDG.E.U16 R68, desc[UR18][R186.64] ;  /* 0x00000012ba442981 */ /* 0x00096a000c1e1500 */
[----:B------:R-:W2:Y:S01]  /*6050*/  MUFU.EX2 R45, R45 ;  /* 0x0000002d002d7308 */ /* 0x000ea20000000800 */
[----:B-1----:R-:W-:-:S07]  /*6060*/  FADD R59, R42, R59 ;  /* 0x0000003b2a3b7221 */ /* 0x002fce0000000000 */
        /* <DEDUP_REMOVED lines=8> */
[----:B------:R-:W-:Y:S01]  /*60f0*/  FADD R60, R220, R59 ;  /* 0x0000003bdc3c7221 */ /* 0x000fe20000000000 */
[----:B------:R-:W-:Y:S01]  /*6100*/  FMUL R85, R104, 1.4426950216293334961 ;  /* 0x3fb8aa3b68557820 */ /* 0x000fe20000400000 */
[----:B------:R-:W-:Y:S01]  /*6110*/  FMUL R98, R106, 1.4426950216293334961 ;  /* 0x3fb8aa3b6a627820 */ /* 0x000fe20000400000 */
[----:B------:R-:W0:Y:S01]  /*6120*/  MUFU.EX2 R46, R46 ;  /* 0x0000002e002e7308 */ /* 0x000e220000000800 */
[----:B------:R-:W-:Y:S01]  /*6130*/  FADD R60, R44, R60 ;  /* 0x0000003c2c3c7221 */ /* 0x000fe20000000000 */
[----:B------:R-:W-:-:S06]  /*6140*/  F2FP.BF16.F32.PACK_AB R38, R56, R57 ;  /* 0x000000393826723e */ /* 0x000fcc00000010ff */
[----:B------:R-:W-:Y:S01]  /*6150*/  MUFU.EX2 R88, R88 ;  /* 0x0000005800587308 */ /* 0x000fe20000000800 */
[----:B------:R-:W-:Y:S01]  /*6160*/  FADD R86, R62, R60 ;  /* 0x0000003c3e567221 */ /* 0x000fe20000000000 */
[----:B------:R-:W-:Y:S01]  /*6170*/  FMUL R91, R123, 1.4426950216293334961 ;  /* 0x3fb8aa3b7b5b7820 */ /* 0x000fe20000400000 */
[----:B------:R-:W-:Y:S01]  /*6180*/  PRMT R204, RZ, 0x7610, R204 ;  /* 0x00007610ffcc7816 */ /* 0x000fe200000000cc */
[----:B------:R4:W5:Y:S01]  /*6190*/  @P2 LDG.E.U16 R71, desc[UR18][R176.64] ;  /* 0x00000012b0472981 */ /* 0x000962000c1e1500 */
[----:B--2---:R-:W-:Y:S01]  /*61a0*/  FADD R86, R45, R86 ;  /* 0x000000562d567221 */ /* 0x004fe20000000000 */
[----:B------:R-:W-:Y:S02]  /*61b0*/  PRMT R203, RZ, 0x7610, R203 ;  /* 0x00007610ffcb7816 */ /* 0x000fe400000000cb */
[----:B------:R-:W1:Y:S01]  /*61c0*/  MUFU.EX2 R48, R48 ;  /* 0x0000003000307308 */ /* 0x000e620000000800 */
[----:B------:R-:W-:Y:S01]  /*61d0*/  FADD R86, R63, R86 ;  /* 0x000000563f567221 */ /* 0x000fe20000000000 */
[----:B------:R-:W-:Y:S01]  /*61e0*/  PRMT R2, RZ, 0x7610, R2 ;  /* 0x00007610ff027816 */ /* 0x000fe20000000002 */
[----:B------:R4:W5:Y:S02]  /*61f0*/  @P2 LDG.E.U16 R70, desc[UR18][R168.64] ;  /* 0x00000012a8462981 */ /* 0x000964000c1e1500 */
[----:B0-----:R-:W-:-:S03]  /*6200*/  FADD R86, R46, R86 ;  /* 0x000000562e567221 */ /* 0x001fc60000000000 */
[----:B------:R-:W-:Y:S01]  /*6210*/  MUFU.EX2 R84, R84 ;  /* 0x0000005400547308 */ /* 0x000fe20000000800 */
[----:B------:R-:W-:-:S07]  /*6220*/  FADD R86, R64, R86 ;  /* 0x0000005640567221 */ /* 0x000fce0000000000 */
[----:B------:R-:W-:Y:S01]  /*6230*/  MUFU.EX2 R90, R90 ;  /* 0x0000005a005a7308 */ /* 0x000fe20000000800 */
[----:B------:R-:W-:-:S07]  /*6240*/  FADD R86, R47, R86 ;  /* 0x000000562f567221 */ /* 0x000fce0000000000 */
[----:B------:R-:W-:Y:S01]  /*6250*/  MUFU.EX2 R92, R92 ;  /* 0x0000005c005c7308 */ /* 0x000fe20000000800 */
[----:B------:R-:W-:-:S07]  /*6260*/  FADD R87, R65, R86 ;  /* 0x0000005641577221 */ /* 0x000fce0000000000 */
[----:B------:R-:W-:Y:S08]  /*6270*/  MUFU.EX2 R94, R94 ;  /* 0x0000005e005e7308 */ /* 0x000ff00000000800 */
[----:B------:R-:W-:Y:S01]  /*6280*/  MUFU.EX2 R96, R96 ;  /* 0x0000006000607308 */ /* 0x000fe20000000800 */
[----:B------:R-:W-:Y:S01]  /*6290*/  PRMT R75, RZ, 0x7610, R75 ;  /* 0x00007610ff4b7816 */ /* 0x000fe2000000004b */
[----:B------:R4:W5:Y:S06]  /*62a0*/  @P2 LDG.E.U16 R73, desc[UR18][R160.64] ;  /* 0x00000012a0492981 */ /* 0x00096c000c1e1500 */
[----:B------:R-:W0:Y:S01]  /*62b0*/  MUFU.EX2 R49, R49 ;  /* 0x0000003100317308 */ /* 0x000e220000000800 */
[----:B-1----:R-:W-:Y:S01]  /*62c0*/  FADD R87, R48, R87 ;  /* 0x0000005730577221 */ /* 0x002fe20000000000 */
[----:B------:R-:W-:Y:S01]  /*62d0*/  FMUL R51, R99, 1.4426950216293334961 ;  /* 0x3fb8aa3b63337820 */ /* 0x000fe20000400000 */
[----:B------:R-:W-:Y:S01]  /*62e0*/  FMUL R53, R101, 1.4426950216293334961 ;  /* 0x3fb8aa3b65357820 */ /* 0x000fe20000400000 */
[----:B------:R-:W-:Y:S01]  /*62f0*/  FMUL R95, R126, 1.4426950216293334961 ;  /* 0x3fb8aa3b7e5f7820 */ /* 0x000fe20000400000 */
[----:B------:R-:W-:Y:S01]  /*6300*/  FMUL R93, R128, 1.4426950216293334961 ;  /* 0x3fb8aa3b805d7820 */ /* 0x000fe20000400000 */
[----:B------:R-:W-:Y:S01]  /*6310*/  PRMT R77, RZ, 0x7610, R77 ;  /* 0x00007610ff4d7816 */ /* 0x000fe2000000004d */
[----:B------:R4:W5:Y:S01]  /*6320*/  @P2 LDG.E.U16 R72, desc[UR18][R152.64] ;  /* 0x0000001298482981 */ /* 0x000962000c1e1500 */
[----:B------:R-:W1:Y:S01]  /*6330*/  MUFU.EX2 R50, R50 ;  /* 0x0000003200327308 */ /* 0x000e620000000800 */
[----:B------:R-:W-:Y:S01]  /*6340*/  FADD R86, R66, R87 ;  /* 0x0000005742567221 */ /* 0x000fe20000000000 */
[----:B------:R-:W-:Y:S01]  /*6350*/  PRMT R79, RZ, 0x7610, R79 ;  /* 0x00007610ff4f7816 */ /* 0x000fe2000000004f */
[----:B------:R4:W5:Y:S01]  /*6360*/  @P2 LDG.E.U16 R74, desc[UR18][R136.64] ;  /* 0x00000012884a2981 */ /* 0x000962000c1e1500 */
[----:B------:R-:W-:-:S02]  /*6370*/  PRMT R78, RZ, 0x7610, R78 ;  /* 0x00007610ff4e7816 */ /* 0x000fc4000000004e */
[----:B------:R-:W-:Y:S01]  /*6380*/  PRMT R81, RZ, 0x7610, R81 ;  /* 0x00007610ff517816 */ /* 0x000fe20000000051 */
[----:B------:R4:W5:Y:S01]  /*6390*/  @P2 LDG.E.U16 R76, desc[UR18][R184.64] ;  /* 0x00000012b84c2981 */ /* 0x000962000c1e1500 */
[----:B------:R-:W2:Y:S01]  /*63a0*/  MUFU.EX2 R51, R51 ;  /* 0x0000003300337308 */ /* 0x000ea20000000800 */
[----:B0-----:R-:W-:-:S07]  /*63b0*/  FADD R86, R49, R86 ;  /* 0x0000005631567221 */ /* 0x001fce0000000000 */
[----:B------:R-:W0:Y:S01]  /*63c0*/  MUFU.EX2 R52, R52 ;  /* 0x0000003400347308 */ /* 0x000e220000000800 */
[----:B------:R-:W-:-:S07]  /*63d0*/  FADD R87, R67, R86 ;  /* 0x0000005643577221 */ /* 0x000fce0000000000 */
[----:B------:R-:W-:Y:S01]  /*63e0*/  MUFU.EX2 R54, R54 ;  /* 0x0000003600367308 */ /* 0x000fe20000000800 */
[----:B-1----:R-:W-:-:S07]  /*63f0*/  FADD R87, R50, R87 ;  /* 0x0000005732577221 */ /* 0x002fce0000000000 */
[----:B------:R-:W-:Y:S01]  /*6400*/  MUFU.EX2 R55, R55 ;  /* 0x0000003700377308 */ /* 0x000fe20000000800 */
[----:B------:R-:W-:Y:S01]  /*6410*/  FADD R86, R84, R87 ;  /* 0x0000005754567221 */ /* 0x000fe20000000000 */
[----:B------:R-:W-:-:S06]  /*6420*/  FMUL R97, R107, 1.4426950216293334961 ;  /* 0x3fb8aa3b6b617820 */ /* 0x000fcc0000400000 */
[----:B------:R-:W-:Y:S01]  /*6430*/  MUFU.EX2 R85, R85 ;  /* 0x0000005500557308 */ /* 0x000fe20000000800 */
[----:B------:R-:W-:Y:S01]  /*6440*/  FMUL R56, R108, 1.4426950216293334961 ;  /* 0x3fb8aa3b6c387820 */ /* 0x000fe20000400000 */
[----:B------:R-:W-:-:S06]  /*6450*/  FMUL R57, R109, 1.4426950216293334961 ;  /* 0x3fb8aa3b6d397820 */ /* 0x000fcc0000400000 */
[----:B------:R-:W-:Y:S01]  /*6460*/  MUFU.EX2 R98, R98 ;  /* 0x0000006200627308 */ /* 0x000fe20000000800 */
[----:B------:R-:W-:Y:S01]  /*6470*/  F2FP.BF16.F32.PACK_AB R42, R42, R58 ;  /* 0x0000003a2a2a723e */ /* 0x000fe200000010ff */
[----:B------:R4:W5:Y:S01]  /*6480*/  @P2 LDG.E.U16 R204, desc[UR18][R148.64] ;  /* 0x0000001294cc2981 */ /* 0x000962000c1e1500 */
[----:B------:R-:W-:-:S05]  /*6490*/  F2FP.BF16.F32.PACK_AB R45, R45, R62 ;  /* 0x0000003e2d2d723e */ /* 0x000fca00000010ff */
[----:B------:R-:W-:Y:S01]  /*64a0*/  MUFU.EX2 R59, R111 ;  /* 0x0000006f003b7308 */ /* 0x000fe20000000800 */
[----:B------:R-:W-:Y:S01]  /*64b0*/  F2FP.BF16.F32.PACK_AB R46, R46, R63 ;  /* 0x0000003f2e2e723e */ /* 0x000fe200000010ff */
[----:B------:R4:W5:Y:S01]  /*64c0*/  @P2 LDG.E.U16 R203, desc[UR18][R140.64] ;  /* 0x000000128ccb2981 */ /* 0x000962000c1e1500 */
[----:B------:R-:W-:Y:S02]  /*64d0*/  F2FP.BF16.F32.PACK_AB R47, R47, R64 ;  /* 0x000000402f2f723e */ /* 0x000fe400000010ff */
[----:B------:R-:W-:Y:S01]  /*64e0*/  SEL R100, RZ, 0x90, !P4 ;  /* 0x00000090ff647807 */ /* 0x000fe20006000000 */
[----:B------:R4:W5:Y:S02]  /*64f0*/  @P2 LDG.E.U16 R2, desc[UR18][R138.64] ;  /* 0x000000128a022981 */ /* 0x000964000c1e1500 */
[----:B------:R-:W1:Y:S01]  /*6500*/  MUFU.EX2 R53, R53 ;  /* 0x0000003500357308 */ /* 0x000e620000000800 */
[C---:B--2---:R-:W-:Y:S01]  /*6510*/  FADD R89, R51.reuse, R86 ;  /* 0x0000005633597221 */ /* 0x044fe20000000000 */
[----:B------:R-:W-:Y:S01]  /*6520*/  F2FP.BF16.F32.PACK_AB R51, R51, R84 ;  /* 0x000000543333723e */ /* 0x000fe200000010ff */
[----:B------:R4:W5:Y:S02]  /*6530*/  @P2 LDG.E.U16 R75, desc[UR18][R144.64] ;  /* 0x00000012904b2981 */ /* 0x000964000c1e1500 */
[----:B0-----:R-:W-:-:S03]  /*6540*/  FADD R84, R52, R89 ;  /* 0x0000005934547221 */ /* 0x001fc60000000000 */
[----:B------:R-:W-:Y:S01]  /*6550*/  MUFU.EX2 R60, R112 ;  /* 0x00000070003c7308 */ /* 0x000fe20000000800 */
[----:B------:R-:W-:Y:S01]  /*6560*/  F2FP.BF16.F32.PACK_AB R48, R48, R65 ;  /* 0x000000413030723e */ /* 0x000fe200000010ff */
[----:B------:R4:W5:Y:S01]  /*6570*/  @P2 LDG.E.U16 R77, desc[UR18][R192.64] ;  /* 0x00000012c04d2981 */ /* 0x000962000c1e1500 */
[----:B------:R-:W-:Y:S02]  /*6580*/  PRMT R80, RZ, 0x7610, R80 ;  /* 0x00007610ff507816 */ /* 0x000fe40000000050 */
[----:B------:R-:W-:Y:S01]  /*6590*/  PRMT R82, RZ, 0x7610, R82 ;  /* 0x00007610ff527816 */ /* 0x000fe20000000052 */
[----:B------:R4:W5:Y:S01]  /*65a0*/  @P2 LDG.E.U16 R79, desc[UR18][R174.64] ;  /* 0x00000012ae4f2981 */ /* 0x000962000c1e1500 */
[C---:B-1----:R-:W-:Y:S01]  /*65b0*/  FADD R89, R53.reuse, R84 ;  /* 0x0000005435597221 */ /* 0x042fe20000000000 */
[----:B------:R-:W0:Y:S01]  /*65c0*/  MUFU.EX2 R97, R97 ;  /* 0x0000006100617308 */ /* 0x000e220000000800 */
[----:B------:R-:W-:Y:S01]  /*65d0*/  FMUL R58, R110, 1.4426950216293334961 ;  /* 0x3fb8aa3b6e3a7820 */ /* 0x000fe20000400000 */
[----:B------:R-:W-:Y:S01]  /*65e0*/  F2FP.BF16.F32.PACK_AB R52, R53, R52 ;  /* 0x000000343534723e */ /* 0x000fe200000010ff */
[----:B------:R-:W-:Y:S01]  /*65f0*/  FADD R84, R54, R89 ;  /* 0x0000005936547221 */ /* 0x000fe20000000000 */
[----:B------:R-:W-:Y:S01]  /*6600*/  PRMT R83, RZ, 0x7610, R83 ;  /* 0x00007610ff537816 */ /* 0x000fe20000000053 */
[----:B------:R4:W5:Y:S02]  /*6610*/  @P2 LDG.E.U16 R78, desc[UR18][R166.64] ;  /* 0x00000012a64e2981 */ /* 0x000964000c1e1500 */
[C---:B------:R-:W-:Y:S01]  /*6620*/  FADD R84, R55.reuse, R84 ;  /* 0x0000005437547221 */ /* 0x040fe20000000000 */
[----:B------:R-:W1:Y:S01]  /*6630*/  MUFU.EX2 R56, R56 ;  /* 0x0000003800387308 */ /* 0x000e620000000800 */
[----:B------:R-:W-:Y:S01]  /*6640*/  F2FP.BF16.F32.PACK_AB R53, R55, R54 ;  /* 0x000000363735723e */ /* 0x000fe200000010ff */
[----:B------:R4:W5:Y:S01]  /*6650*/  @P2 LDG.E.U16 R81, desc[UR18][R158.64] ;  /* 0x000000129e512981 */ /* 0x000962000c1e1500 */
[----:B------:R-:W-:-:S05]  /*6660*/  FADD R84, R85, R84 ;  /* 0x0000005455547221 */ /* 0x000fca0000000000 */
[----:B------:R-:W2:Y:S01]  /*6670*/  MUFU.EX2 R57, R57 ;  /* 0x0000003900397308 */ /* 0x000ea20000000800 */
[----:B------:R-:W-:Y:S01]  /*6680*/  FADD R55, R61, R84 ;  /* 0x000000543d377221 */ /* 0x000fe20000000000 */
[----:B------:R-:W-:Y:S01]  /*6690*/  FMUL R62, R113, 1.4426950216293334961 ;  /* 0x3fb8aa3b713e7820 */ /* 0x000fe20000400000 */
[----:B------:R-:W-:Y:S01]  /*66a0*/  FMUL R63, R114, 1.4426950216293334961 ;  /* 0x3fb8aa3b723f7820 */ /* 0x000fe20000400000 */
[----:B------:R-:W-:Y:S01]  /*66b0*/  FMUL R64, R115, 1.4426950216293334961 ;  /* 0x3fb8aa3b73407820 */ /* 0x000fe20000400000 */
[----:B------:R-:W-:Y:S01]  /*66c0*/  FADD R54, R98, R55 ;  /* 0x0000003762367221 */ /* 0x000fe20000000000 */
[----:B------:R-:W-:Y:S01]  /*66d0*/  FMUL R65, R116, 1.4426950216293334961 ;  /* 0x3fb8aa3b74417820 */ /* 0x000fe20000400000 */
[----:B------:R-:W-:Y:S01]  /*66e0*/  F2FP.BF16.F32.PACK_AB R49, R49, R66 ;  /* 0x000000423131723e */ /* 0x000fe200000010ff */
[----:B------:R-:W3:Y:S01]  /*66f0*/  MUFU.EX2 R58, R58 ;  /* 0x0000003a003a7308 */ /* 0x000ee20000000800 */
[----:B0-----:R-:W-:Y:S01]  /*6700*/  FADD R55, R97, R54 ;  /* 0x0000003661377221 */ /* 0x001fe20000000000 */
[----:B------:R-:W-:Y:S01]  /*6710*/  F2FP.BF16.F32.PACK_AB R50, R50, R67 ;  /* 0x000000433232723e */ /* 0x000fe200000010ff */
[----:B------:R-:W-:Y:S01]  /*6720*/  FMUL R87, R119, 1.4426950216293334961 ;  /* 0x3fb8aa3b77577820 */ /* 0x000fe20000400000 */
[----:B------:R-:W-:Y:S01]  /*6730*/  FMUL R89, R121, 1.4426950216293334961 ;  /* 0x3fb8aa3b79597820 */ /* 0x000fe20000400000 */
[----:B-1----:R-:W-:-:S03]  /*6740*/  FADD R54, R56, R55 ;  /* 0x0000003738367221 */ /* 0x002fc60000000000 */
[----:B------:R-:W-:Y:S01]  /*6750*/  MUFU.EX2 R91, R91 ;  /* 0x0000005b005b7308 */ /* 0x000fe20000000800 */
[----:B--2---:R-:W-:Y:S01]  /*6760*/  FADD R55, R57, R54 ;  /* 0x0000003639377221 */ /* 0x004fe20000000000 */
[----:B------:R-:W-:Y:S01]  /*6770*/  FMUL R86, R129, 1.4426950216293334961 ;  /* 0x3fb8aa3b81567820 */ /* 0x000fe20000400000 */
[----:B------:R-:W-:Y:S01]  /*6780*/  LOP3.LUT R221, R100, R221, RZ, 0x3c, !PT ;  /* 0x000000dd64dd7212 */ /* 0x000fe200078e3cff */
[----:B------:R4:W5:Y:S04]  /*6790*/  @P2 LDG.E.U16 R80, desc[UR18][R150.64] ;  /* 0x0000001296502981 */ /* 0x000968000c1e1500 */
[----:B------:R-:W0:Y:S01]  /*67a0*/  MUFU.EX2 R62, R62 ;  /* 0x0000003e003e7308 */ /* 0x000e220000000800 */
[----:B---3--:R-:W-:Y:S01]  /*67b0*/  FADD R54, R58, R55 ;  /* 0x000000373a367221 */ /* 0x008fe20000000000 */
[----:B------:R-:W-:Y:S01]  /*67c0*/  FMUL R66, R117, 1.4426950216293334961 ;  /* 0x3fb8aa3b75427820 */ /* 0x000fe20000400000 */
[----:B------:R-:W-:Y:S01]  /*67d0*/  F2FP.BF16.F32.PACK_AB R40, R40, R132 ;  /* 0x000000842828723e */ /* 0x000fe200000010ff */
[----:B------:R4:W5:Y:S04]  /*67e0*/  @P2 LDG.E.U16 R82, desc[UR18][R142.64] ;  /* 0x000000128e522981 */ /* 0x000968000c1e1500 */
[----:B------:R-:W1:Y:S01]  /*67f0*/  MUFU.EX2 R63, R63 ;  /* 0x0000003f003f7308 */ /* 0x000e620000000800 */
[----:B------:R-:W-:Y:S01]  /*6800*/  FADD R55, R59, R54 ;  /* 0x000000363b377221 */ /* 0x000fe20000000000 */
[----:B------:R-:W-:Y:S01]  /*6810*/  FMUL R67, R118, 1.4426950216293334961 ;  /* 0x3fb8aa3b76437820 */ /* 0x000fe20000400000 */
[----:B------:R4:W5:Y:S05]  /*6820*/  @P2 LDG.E.U16 R83, desc[UR18][R134.64] ;  /* 0x0000001286532981 */ /* 0x00096a000c1e1500 */
[----:B------:R-:W2:Y:S01]  /*6830*/  MUFU.EX2 R64, R64 ;  /* 0x0000004000407308 */ /* 0x000ea20000000800 */
[----:B------:R-:W-:-:S07]  /*6840*/  FADD R55, R60, R55 ;  /* 0x000000373c377221 */ /* 0x000fce0000000000 */
[----:B------:R-:W3:Y:S01]  /*6850*/  MUFU.EX2 R65, R65 ;  /* 0x0000004100417308 */ /* 0x000ee20000000800 */
[----:B0-----:R-:W-:-:S07]  /*6860*/  FADD R54, R62, R55 ;  /* 0x000000373e367221 */ /* 0x001fce0000000000 */
[----:B------:R-:W0:Y:S01]  /*6870*/  MUFU.EX2 R66, R66 ;  /* 0x0000004200427308 */ /* 0x000e220000000800 */
[----:B-1----:R-:W-:-:S07]  /*6880*/  FADD R55, R63, R54 ;  /* 0x000000363f377221 */ /* 0x002fce0000000000 */
[----:B------:R-:W1:Y:S01]  /*6890*/  MUFU.EX2 R67, R67 ;  /* 0x0000004300437308 */ /* 0x000e620000000800 */
[----:B--2---:R-:W-:-:S07]  /*68a0*/  FADD R54, R64, R55 ;  /* 0x0000003740367221 */ /* 0x004fce0000000000 */
[----:B------:R-:W2:Y:S01]  /*68b0*/  MUFU.EX2 R87, R87 ;  /* 0x0000005700577308 */ /* 0x000ea20000000800 */
[----:B---3--:R-:W-:-:S04]  /*68c0*/  FADD R55, R65, R54 ;  /* 0x0000003641377221 */ /* 0x008fc80000000000 */
[----:B0-----:R-:W-:-:S03]  /*68d0*/  FADD R84, R66, R55 ;  /* 0x0000003742547221 */ /* 0x001fc60000000000 */
[----:B------:R-:W0:Y:S01]  /*68e0*/  MUFU.EX2 R89, R89 ;  /* 0x0000005900597308 */ /* 0x000e220000000800 */
[----:B-1----:R-:W-:-:S04]  /*68f0*/  FADD R84, R67, R84 ;  /* 0x0000005443547221 */ /* 0x002fc80000000000 */
[----:B--2---:R-:W-:-:S04]  /*6900*/  FADD R55, R87, R84 ;  /* 0x0000005457377221 */ /* 0x004fc80000000000 */
[----:B------:R-:W-:Y:S01]  /*6910*/  FADD R84, R88, R55 ;  /* 0x0000003758547221 */ /* 0x000fe20000000000 */
[----:B------:R-:W-:Y:S01]  /*6920*/  F2FP.BF16.F32.PACK_AB R54, R61, R85 ;  /* 0x000000553d36723e */ /* 0x000fe200000010ff */
[----:B------:R-:W-:Y:S02]  /*6930*/  FMUL R85, R130, 1.4426950216293334961 ;  /* 0x3fb8aa3b82557820 */ /* 0x000fe40000400000 */
[----:B0-----:R-:W-:Y:S01]  /*6940*/  FADD R55, R89, R84 ;  /* 0x0000005459377221 */ /* 0x001fe20000000000 */
[----:B------:R-:W-:Y:S01]  /*6950*/  FMUL R84, R131, 1.4426950216293334961 ;  /* 0x3fb8aa3b83547820 */ /* 0x000fe20000400000 */
[----:B------:R-:W0:Y:S02]  /*6960*/  MUFU.EX2 R95, R95 ;  /* 0x0000005f005f7308 */ /* 0x000e240000000800 */
[----:B------:R-:W-:-:S04]  /*6970*/  FADD R100, R90, R55 ;  /* 0x000000375a647221 */ /* 0x000fc80000000000 */
[----:B------:R-:W-:Y:S02]  /*6980*/  FADD R61, R91, R100 ;  /* 0x000000645b3d7221 */ /* 0x000fe40000000000 */
[----:B------:R-:W-:Y:S01]  /*6990*/  MUFU.EX2 R93, R93 ;  /* 0x0000005d005d7308 */ /* 0x000fe20000000800 */
[----:B------:R-:W-:Y:S01]  /*69a0*/  F2FP.BF16.F32.PACK_AB R56, R57, R56 ;  /* 0x000000383938723e */ /* 0x000fe200000010ff */
[----:B------:R-:W-:-:S06]  /*69b0*/  FADD R61, R92, R61 ;  /* 0x0000003d5c3d7221 */ /* 0x000fcc0000000000 */
[----:B------:R-:W1:Y:S01]  /*69c0*/  MUFU.EX2 R86, R86 ;  /* 0x0000005600567308 */ /* 0x000e620000000800 */
[----:B------:R-:W-:-:S07]  /*69d0*/  F2FP.BF16.F32.PACK_AB R57, R59, R58 ;  /* 0x0000003a3b39723e */ /* 0x000fce00000010ff */
[----:B------:R-:W-:Y:S01]  /*69e0*/  MUFU.EX2 R85, R85 ;  /* 0x0000005500557308 */ /* 0x000fe20000000800 */
[----:B------:R-:W-:-:S07]  /*69f0*/  F2FP.BF16.F32.PACK_AB R58, R62, R60 ;  /* 0x0000003c3e3a723e */ /* 0x000fce00000010ff */
[----:B------:R-:W2:Y:S01]  /*6a00*/  MUFU.EX2 R84, R84 ;  /* 0x0000005400547308 */ /* 0x000ea20000000800 */
[----:B------:R-:W-:Y:S01]  /*6a10*/  FADD R62, R94, R61 ;  /* 0x0000003d5e3e7221 */ /* 0x000fe20000000000 */
[----:B------:R-:W-:Y:S02]  /*6a20*/  F2FP.BF16.F32.PACK_AB R60, R66, R65 ;  /* 0x00000041423c723e */ /* 0x000fe400000010ff */
[----:B------:R-:W-:Y:S01]  /*6a30*/  SHF.L.U32 R132, R222, 0x7, RZ ;  /* 0x00000007de847819 */ /* 0x000fe200000006ff */
[----:B0-----:R-:W-:Y:S01]  /*6a40*/  FADD R65, R95, R62 ;  /* 0x0000003e5f417221 */ /* 0x001fe20000000000 */
[----:B------:R-:W-:Y:S02]  /*6a50*/  F2FP.BF16.F32.PACK_AB R62, R89, R88 ;  /* 0x00000058593e723e */ /* 0x000fe400000010ff */
[----:B------:R-:W-:Y:S01]  /*6a60*/  F2FP.BF16.F32.PACK_AB R59, R64, R63 ;  /* 0x0000003f403b723e */ /* 0x000fe200000010ff */
[----:B------:R-:W-:Y:S01]  /*6a70*/  FADD R88, R96, R65 ;  /* 0x0000004160587221 */ /* 0x000fe20000000000 */
[----:B------:R-:W-:-:S02]  /*6a80*/  F2FP.BF16.F32.PACK_AB R61, R87, R67 ;  /* 0x00000043573d723e */ /* 0x000fc400000010ff */
[----:B------:R-:W-:Y:S02]  /*6a90*/  F2FP.BF16.F32.PACK_AB R41, R41, R212 ;  /* 0x000000d42929723e */ /* 0x000fe400000010ff */
[----:B------:R-:W-:Y:S02]  /*6aa0*/  F2FP.BF16.F32.PACK_AB R43, R43, R213 ;  /* 0x000000d52b2b723e */ /* 0x000fe400000010ff */
[----:B------:R-:W-:Y:S02]  /*6ab0*/  F2FP.BF16.F32.PACK_AB R44, R44, R220 ;  /* 0x000000dc2c2c723e */ /* 0x000fe400000010ff */
[----:B------:R-:W-:Y:S02]  /*6ac0*/  LOP3.LUT R132, R221, 0x2000, R132, 0xf8, !PT ;  /* 0x00002000dd847812 */ /* 0x000fe400078ef884 */
[----:B------:R-:W-:Y:S02]  /*6ad0*/  F2FP.BF16.F32.PACK_AB R55, R97, R98 ;  /* 0x000000626137723e */ /* 0x000fe400000010ff */
[----:B------:R-:W-:-:S02]  /*6ae0*/  F2FP.BF16.F32.PACK_AB R63, R91, R90 ;  /* 0x0000005a5b3f723e */ /* 0x000fc400000010ff */
[----:B------:R-:W-:Y:S02]  /*6af0*/  F2FP.BF16.F32.PACK_AB R64, R94, R92 ;  /* 0x0000005c5e40723e */ /* 0x000fe400000010ff */
[----:B------:R-:W-:Y:S02]  /*6b00*/  F2FP.BF16.F32.PACK_AB R65, R96, R95 ;  /* 0x0000005f6041723e */ /* 0x000fe400000010ff */
[----:B-1----:R-:W-:Y:S02]  /*6b10*/  F2FP.BF16.F32.PACK_AB R66, R86, R93 ;  /* 0x0000005d5642723e */ /* 0x002fe400000010ff */
[----:B--2---:R-:W-:Y:S01]  /*6b20*/  F2FP.BF16.F32.PACK_AB R67, R84, R85 ;  /* 0x000000555443723e */ /* 0x004fe200000010ff */
[----:B----4-:R-:W-:Y:S06]  /*6b30*/  @!P2 BRA `(.L_x_9) ;  /* 0x000000000004a947 */ /* 0x010fec0003800000 */
[----:B------:R0:W-:Y:S02]  /*6b40*/  STTM.x64 tmem[UR9+0x180], R4 ;  /* 0x00018004000079ed */ /* 0x0001e40008340009 */
.L_x_9:
[C---:B0-----:R-:W-:Y:S01]  /*6b50*/  LOP3.LUT R4, R132.reuse, 0x20, RZ, 0x3c, !PT ;  /* 0x0000002084047812 */ /* 0x041fe200078e3cff */
[----:B-----5:R-:W-:Y:S01]  /*6b60*/  STS.U16 [R132+UR7+0x8000], R211 ;  /* 0x008000d384007988 */ /* 0x020fe20008000407 */
[----:B------:R-:W-:Y:S01]  /*6b70*/  FADD R87, R93, R88 ;  /* 0x000000585d577221 */ /* 0x000fe20000000000 */
[C---:B------:R-:W-:Y:S01]  /*6b80*/  LOP3.LUT R252, R132.reuse, 0x40, RZ, 0x3c, !PT ;  /* 0x0000004084fc7812 */ /* 0x040fe200078e3cff */
[----:B------:R-:W-:Y:S01]  /*6b90*/  UIADD3 UR13, UPT, UPT, UR14, -0x80, URZ ;  /* 0xffffff800e0d7890 */ /* 0x000fe2000fffe0ff */
[----:B------:R-:W-:Y:S01]  /*6ba0*/  STS.U16 [R132+UR7+0x8400], R210 ;  /* 0x008400d284007988 */ /* 0x000fe20008000407 */
[----:B------:R-:W-:-:S03]  /*6bb0*/  LOP3.LUT R88, R132, 0x60, RZ, 0x3c, !PT ;  /* 0x0000006084587812 */ /* 0x000fc600078e3cff */
        /* <DEDUP_REMOVED lines=16> */
[----:B0-----:R-:W-:-:S03]  /*6cc0*/  FADD R2, -R0, -INF ;  /* 0xff80000000027421 */ /* 0x001fc60000000100 */
[----:B------:R1:W-:Y:S01]  /*6cd0*/  STS.U16 [R252+UR7+0x8a00], R71 ;  /* 0x008a0047fc007988 */ /* 0x0003e20008000407 */
[----:B------:R-:W-:-:S03]  /*6ce0*/  FMUL R2, R2, 1.4426950216293334961 ;  /* 0x3fb8aa3b02027820 */ /* 0x000fc60000400000 */
[----:B------:R1:W-:Y:S04]  /*6cf0*/  STS.U16 [R252+UR7+0x8e00], R70 ;  /* 0x008e0046fc007988 */ /* 0x0003e80008000407 */
[----:B------:R1:W-:Y:S01]  /*6d00*/  STS.U16 [R252+UR7+0x9200], R73 ;  /* 0x00920049fc007988 */ /* 0x0003e20008000407 */
[----:B------:R-:W0:Y:S03]  /*6d10*/  MUFU.EX2 R2, R2 ;  /* 0x0000000200027308 */ /* 0x000e260000000800 */
[----:B------:R1:W-:Y:S04]  /*6d20*/  STS.U16 [R252+UR7+0x9600], R72 ;  /* 0x00960048fc007988 */ /* 0x0003e80008000407 */
        /* <DEDUP_REMOVED lines=9> */
[----:B------:R1:W-:Y:S01]  /*6dc0*/  STS.U16 [R88+UR7+0x9f00], R83 ;  /* 0x009f005358007988 */ /* 0x0003e20008000407 */
[----:B------:R-:W2:Y:S02]  /*6dd0*/  FENCE.VIEW.ASYNC.T ;  /* 0x00000000000073c6 */ /* 0x000ea40000000200 */
[----:B--2---:R-:W-:Y:S06]  /*6de0*/  BAR.SYNC.DEFER_BLOCKING 0x0 ;  /* 0x0000000000007b1d */ /* 0x004fec0000010000 */
[----:B------:R-:W2:Y:S01]  /*6df0*/  LDTM.x64 R4, tmem[UR9] ;  /* 0x00000009000479ee */ /* 0x000ea20008340000 */
[----:B------:R-:W-:Y:S01]  /*6e00*/  NOP ;  /* 0x0000000000007918 */ /* 0x000fe20000000000 */
[----:B01----:R-:W-:Y:S05]  /*6e10*/  @!P2 BRA `(.L_x_10) ;  /* 0x000000040004a947 */ /* 0x003fea0003800000 */
[C---:B--2---:R-:W-:Y:S01]  /*6e20*/  FMUL R4, R2.reuse, R4 ;  /* 0x0000000402047220 */ /* 0x044fe20000400000 */
[C---:B------:R-:W-:Y:S01]  /*6e30*/  FMUL R5, R2.reuse, R5 ;  /* 0x0000000502057220 */ /* 0x040fe20000400000 */
        /* <DEDUP_REMOVED lines=61> */
[----:B------:R-:W-:-:S04]  /*7210*/  FMUL R67, R2, R67 ;  /* 0x0000004302437220 */ /* 0x000fc80000400000 */
[----:B------:R0:W-:Y:S03]  /*7220*/  STTM.x64 tmem[UR9], R4 ;  /* 0x00000004000079ed */ /* 0x0001e60008340009 */
.L_x_10:
[----:B--2---:R-:W1:Y:S02]  /*7230*/  FENCE.VIEW.ASYNC.T ;  /* 0x00000000000073c6 */ /* 0x004e640000000200 */
[----:B-1----:R-:W-:Y:S01]  /*7240*/  BAR.SYNC.DEFER_BLOCKING 0x0 ;  /* 0x0000000000007b1d */ /* 0x002fe20000010000 */
[----:B------:R-:W-:Y:S01]  /*7250*/  FADD R86, R86, R87 ;  /* 0x0000005756567221 */ /* 0x000fe20000000000 */
[----:B------:R-:W-:Y:S02]  /*7260*/  UISETP.GE.AND UP1, UPT, UR13, 0x1, UPT ;  /* 0x000000010d00788c */ /* 0x000fe4000bf26270 */
[----:B------:R-:W-:Y:S01]  /*7270*/  UIADD3 UR14, UPT, UPT, UR8, 0x180, URZ ;  /* 0x00000180080e7890 */ /* 0x000fe2000fffe0ff */
[----:B------:R-:W-:-:S04]  /*7280*/  FADD R85, R85, R86 ;  /* 0x0000005655557221 */ /* 0x000fc80000000000 */
[----:B------:R-:W-:-:S04]  /*7290*/  FADD R85, R84, R85 ;  /* 0x0000005554557221 */ /* 0x000fc80000000000 */
[----:B------:R-:W-:Y:S01]  /*72a0*/  FADD R85, R2, R85 ;  /* 0x0000005502557221 */ /* 0x000fe20000000000 */
[----:B------:R1:W-:Y:S06]  /*72b0*/  MEMBAR.ALL.CTA ;  /* 0x0000000000007992 */ /* 0x0003ec0000008000 */
[----:B-1----:R-:W1:Y:S02]  /*72c0*/  FENCE.VIEW.ASYNC.S ;  /* 0x00000000000073c6 */ /* 0x002e640000000000 */
[----:B-1----:R-:W-:Y:S06]  /*72d0*/  BAR.SYNC.DEFER_BLOCKING 0x0 ;  /* 0x0000000000007b1d */ /* 0x002fec0000010000 */
[----:B------:R-:W-:Y:S05]  /*72e0*/  @!P3 BRA `(.L_x_11) ;  /* 0x00000004005cb947 */ /* 0x000fea0003800000 */
[----:B------:R-:W-:Y:S01]  /*72f0*/  UIADD3 UR16, UPT, UPT, UR7, 0x8000, URZ ;  /* 0x0000800007107890 */ /* 0x000fe2000fffe0ff */
[----:B------:R-:W-:Y:S01]  /*7300*/  UMOV UR35, URZ ;  /* 0x000000ff00237c82 */ /* 0x000fe20008000000 */
[----:B------:R-:W-:Y:S02]  /*7310*/  UIADD3 UR46, UPT, UPT, UR8, 0x188, URZ ;  /* 0x00000188082e7890 */ /* 0x000fe4000fffe0ff */
[----:B------:R-:W-:Y:S01]  /*7320*/  USHF.R.U32.HI UR16, URZ, 0x4, UR16 ;  /* 0x00000004ff107899 */ /* 0x000fe20008011610 */
[----:B------:R-:W-:Y:S01]  /*7330*/  UMOV UR54, 0x0 ;  /* 0x0000000000367882 */ /* 0x000fe20000000000 */
[----:B------:R-:W-:Y:S02]  /*7340*/  UMOV UR55, 0x8100490 ;  /* 0x0810049000377882 */ /* 0x000fe40000000000 */
[----:B------:R-:W-:Y:S01]  /*7350*/  USGXT.U32 UR34, UR16, 0xe ;  /* 0x0000000e1022789a */ /* 0x000fe20008000000 */
[----:B------:R-:W-:Y:S01]  /*7360*/  UMOV UR62, 0x0 ;  /* 0x00000000003e7882 */ /* 0x000fe20000000000 */
[----:B------:R-:W-:-:S02]  /*7370*/  UMOV UR63, 0x8100490 ;  /* 0x08100490003f7882 */ /* 0x000fc40000000000 */
[----:B------:R-:W-:Y:S02]  /*7380*/  UIADD3 UR38, UP2, UPT, UR34, 0x2, URZ ;  /* 0x0000000222267890 */ /* 0x000fe4000ff5e0ff */
[----:B------:R-:W-:Y:S02]  /*7390*/  UIADD3 UR77, UPT, UPT, UR8, 0x190, URZ ;  /* 0x00000190084d7890 */ /* 0x000fe4000fffe0ff */
[----:B------:R-:W-:Y:S02]  /*73a0*/  UIADD3.X UR39, UPT, UPT, UR35, 0x40004040, URZ, UP2, !UPT ;  /* 0x4000404023277890 */ /* 0x000fe400097fe4ff */
[----:B------:R-:W-:Y:S02]  /*73b0*/  UIADD3 UR42, UP2, UPT, UR38, 0x2, URZ ;  /* 0x00000002262a7890 */ /* 0x000fe4000ff5e0ff */
[----:B------:R-:W-:Y:S01]  /*73c0*/  UIADD3 UR44, UP3, UPT, UR38, 0x4, URZ ;  /* 0x00000004262c7890 */ /* 0x000fe2000ff7e0ff */
[----:B------:R-:W-:Y:S01]  /*73d0*/  UMOV UR35, 0x40004040 ;  /* 0x4000404000237882 */ /* 0x000fe20000000000 */
[----:B------:R-:W-:Y:S01]  /*73e0*/  UIADD3.X UR43, UPT, UPT, UR39, URZ, URZ, UP2, !UPT ;  /* 0x000000ff272b7290 */ /* 0x000fe200097fe4ff */
[----:B------:R-:W-:Y:S01]  /*73f0*/  UTCHMMA tmem[UR14], gdesc[UR34], tmem[UR8], tmem[UR54], idesc[UR55], UPT ;  /* 0x00ff36220e0079ea */ /* 0x000fe2000b800008 */
[----:B------:R-:W-:-:S02]  /*7400*/  UIADD3 UR76, UPT, UPT, UR8, 0x198, URZ ;  /* 0x00000198084c7890 */ /* 0x000fc4000fffe0ff */
[----:B------:R1:W-:Y:S01]  /*7410*/  UTCHMMA tmem[UR46], gdesc[UR38], tmem[UR8], tmem[UR62], idesc[UR63], UPT ;  /* 0x00ff3e262e0079ea */ /* 0x0003e2000b800008 */
[----:B------:R-:W-:Y:S02]  /*7420*/  UIADD3.X UR45, UPT, UPT, UR39, URZ, URZ, UP3, !UPT ;  /* 0x000000ff272d7290 */ /* 0x000fe40009ffe4ff */
[----:B------:R-:W-:Y:S01]  /*7430*/  UIADD3 UR73, UPT, UPT, UR8, 0x1a0, URZ ;  /* 0x000001a008497890 */ /* 0x000fe2000fffe0ff */
[----:B------:R-:W-:Y:S01]  /*7440*/  UMOV UR60, 0x0 ;  /* 0x00000000003c7882 */ /* 0x000fe20000000000 */
[----:B------:R-:W-:Y:S01]  /*7450*/  UMOV UR61, 0x8100490 ;  /* 0x08100490003d7882 */ /* 0x000fe20000000000 */
[----:B------:R-:W-:Y:S01]  /*7460*/  UMOV UR58, 0x0 ;  /* 0x00000000003a7882 */ /* 0x000fe20000000000 */
[----:B------:R-:W-:Y:S01]  /*7470*/  UMOV UR59, 0x8100490 ;  /* 0x08100490003b7882 */ /* 0x000fe20000000000 */
[----:B------:R-:W-:Y:S02]  /*7480*/  UIADD3 UR15, UPT, UPT, UR8, 0x1a8, URZ ;  /* 0x000001a8080f7890 */ /* 0x000fe4000fffe0ff */
[----:B------:R-:W-:Y:S01]  /*7490*/  UTCHMMA tmem[UR77], gdesc[UR42], tmem[UR8], tmem[UR60], idesc[UR61], UPT ;  /* 0x00ff3c2a4d0079ea */ /* 0x000fe2000b800008 */
[----:B-1----:R-:W-:Y:S01]  /*74a0*/  UIADD3.64 UR46, UPT, UPT, UR38, 0x1fe, URZ ;  /* 0x000001fe262e7897 */ /* 0x002fe2000fffe0ff */
[----:B------:R-:W-:Y:S01]  /*74b0*/  UTCHMMA tmem[UR76], gdesc[UR44], tmem[UR8], tmem[UR58], idesc[UR59], UPT ;  /* 0x00ff3a2c4c0079ea */ /* 0x000fe2000b800008 */
[----:B------:R-:W-:Y:S01]  /*74c0*/  UIADD3.64 UR48, UPT, UPT, UR38, 0x200, URZ ;  /* 0x0000020026307897 */ /* 0x000fe2000fffe0ff */
[----:B------:R-:W-:Y:S01]  /*74d0*/  UMOV UR4, 0x0 ;  /* 0x0000000000047882 */ /* 0x000fe20000000000 */
[----:B------:R-:W-:Y:S01]  /*74e0*/  UMOV UR5, 0x8100490 ;  /* 0x0810049000057882 */ /* 0x000fe20000000000 */
[----:B------:R-:W-:-:S02]  /*74f0*/  UIADD3 UR71, UPT, UPT, UR8, 0x1b0, URZ ;  /* 0x000001b008477890 */ /* 0x000fc4000fffe0ff */
[----:B------:R-:W-:Y:S02]  /*7500*/  UIADD3.64 UR50, UPT, UPT, UR38, 0x202, URZ ;  /* 0x0000020226327897 */ /* 0x000fe4000fffe0ff */
[----:B------:R1:W-:Y:S01]  /*7510*/  UTCHMMA tmem[UR73], gdesc[UR46], tmem[UR8], tmem[UR4], idesc[UR5], UPT ;  /* 0x00ff042e490079ea */ /* 0x0003e2000b800008 */
[----:B------:R-:W-:Y:S02]  /*7520*/  UIADD3 UR70, UPT, UPT, UR8, 0x1b8, URZ ;  /* 0x000001b808467890 */ /* 0x000fe4000fffe0ff */
[----:B------:R-:W-:Y:S02]  /*7530*/  UIADD3.64 UR52, UPT, UPT, UR38, 0x204, URZ ;  /* 0x0000020426347897 */ /* 0x000fe4000fffe0ff */
[----:B------:R-:W-:Y:S02]  /*7540*/  UIADD3 UR69, UPT, UPT, UR8, 0x40, URZ ;  /* 0x0000004008457890 */ /* 0x000fe4000fffe0ff */
[----:B------:R-:W-:Y:S02]  /*7550*/  UIADD3 UR68, UPT, UPT, UR8, 0x1c0, URZ ;  /* 0x000001c008447890 */ /* 0x000fe4000fffe0ff */
[----:B------:R-:W-:-:S02]  /*7560*/  UIADD3 UR67, UPT, UPT, UR8, 0x40, URZ ;  /* 0x0000004008437890 */ /* 0x000fc4000fffe0ff */
[----:B------:R-:W-:Y:S01]  /*7570*/  UIADD3 UR66, UPT, UPT, UR8, 0x1c8, URZ ;  /* 0x000001c808427890 */ /* 0x000fe2000fffe0ff */
[----:B-1----:R-:W-:Y:S01]  /*7580*/  UMOV UR4, UR10 ;  /* 0x0000000a00047c82 */ /* 0x002fe20008000000 */
[----:B------:R-:W-:Y:S01]  /*7590*/  UMOV UR5, URZ ;  /* 0x000000ff00057c82 */ /* 0x000fe20008000000 */
[----:B------:R-:W-:Y:S02]  /*75a0*/  UIADD3 UR65, UPT, UPT, UR8, 0x40, URZ ;  /* 0x0000004008417890 */ /* 0x000fe4000fffe0ff */
[----:B------:R-:W-:Y:S02]  /*75b0*/  UIADD3 UR64, UPT, UPT, UR8, 0x1d0, URZ ;  /* 0x000001d008407890 */ /* 0x000fe4000fffe0ff */
[----:B------:R-:W-:Y:S02]  /*75c0*/  UIADD3 UR57, UPT, UPT, UR8, 0x40, URZ ;  /* 0x0000004008397890 */ /* 0x000fe4000fffe0ff */
[----:B------:R-:W-:Y:S01]  /*75d0*/  UIADD3 UR56, UPT, UPT, UR8, 0x1d8, URZ ;  /* 0x000001d808387890 */ /* 0x000fe2000fffe0ff */
[----:B------:R-:W-:Y:S01]  /*75e0*/  UMOV UR62, UR4 ;  /* 0x00000004003e7c82 */ /* 0x000fe20008000000 */
[----:B------:R-:W-:-:S02]  /*75f0*/  UIADD3 UR24, UPT, UPT, UR8, 0x40, URZ ;  /* 0x0000004008187890 */ /* 0x000fc4000fffe0ff */
[----:B------:R-:W-:Y:S01]  /*7600*/  UIADD3 UR23, UPT, UPT, UR8, 0x1e0, URZ ;  /* 0x000001e008177890 */ /* 0x000fe2000fffe0ff */
[----:B------:R-:W-:Y:S01]  /*7610*/  UMOV UR4, 0x0 ;  /* 0x0000000000047882 */ /* 0x000fe20000000000 */
[----:B------:R-:W-:Y:S01]  /*7620*/  UMOV UR5, 0x8100490 ;  /* 0x0810049000057882 */ /* 0x000fe20000000000 */
[----:B------:R-:W-:Y:S02]  /*7630*/  UIADD3 UR22, UPT, UPT, UR8, 0x40, URZ ;  /* 0x0000004008167890 */ /* 0x000fe4000fffe0ff */
[----:B------:R1:W-:Y:S01]  /*7640*/  UTCHMMA tmem[UR15], gdesc[UR48], tmem[UR8], tmem[UR4], idesc[UR5], UPT ;  /* 0x00ff04300f0079ea */ /* 0x0003e2000b800008 */
[----:B------:R-:W-:Y:S01]  /*7650*/  UIADD3 UR21, UPT, UPT, UR8, 0x1e8, URZ ;  /* 0x000001e808157890 */ /* 0x000fe2000fffe0ff */
[----:B------:R-:W-:Y:S01]  /*7660*/  UMOV UR76, 0x0 ;  /* 0x00000000004c7882 */ /* 0x000fe20000000000 */
[----:B------:R-:W-:Y:S01]  /*7670*/  UMOV UR77, 0x8100490 ;  /* 0x08100490004d7882 */ /* 0x000fe20000000000 */
[----:B------:R-:W-:Y:S02]  /*7680*/  UIADD3 UR17, UPT, UPT, UR8, 0x40, URZ ;  /* 0x0000004008117890 */ /* 0x000fe4000fffe0ff */
[----:B------:R1:W-:Y:S01]  /*7690*/  UTCHMMA tmem[UR71], gdesc[UR50], tmem[UR8], tmem[UR76], idesc[UR77], UPT ;  /* 0x00ff4c32470079ea */ /* 0x0003e2000b800008 */
[----:B------:R-:W-:-:S02]  /*76a0*/  UIADD3 UR16, UPT, UPT, UR8, 0x1f0, URZ ;  /* 0x000001f008107890 */ /* 0x000fc4000fffe0ff */
[----:B------:R1:W-:Y:S01]  /*76b0*/  UTCHMMA tmem[UR70], gdesc[UR52], tmem[UR8], tmem[UR60], idesc[UR61], UPT ;  /* 0x00ff3c34460079ea */ /* 0x0003e2000b800008 */
[----:B------:R-:W-:Y:S01]  /*76c0*/  UMOV UR74, 0x0 ;  /* 0x00000000004a7882 */ /* 0x000fe20000000000 */
[----:B------:R-:W-:Y:S01]  /*76d0*/  UMOV UR75, 0x8100490 ;  /* 0x08100490004b7882 */ /* 0x000fe20000000000 */
[----:B------:R-:W-:Y:S01]  /*76e0*/  UIADD3 UR72, UPT, UPT, UR8, 0x40, URZ ;  /* 0x0000004008487890 */ /* 0x000fe2000fffe0ff */
[----:B------:R1:W-:Y:S01]  /*76f0*/  UTCHMMA tmem[UR68], gdesc[UR34], tmem[UR69], tmem[UR74], idesc[UR75], UPT ;  /* 0x00ff4a22440079ea */ /* 0x0003e2000b800045 */
[----:B------:R-:W-:Y:S01]  /*7700*/  UIADD3 UR58, UPT, UPT, UR8, 0x1f8, URZ ;  /* 0x000001f8083a7890 */ /* 0x000fe2000fffe0ff */
[----:B------:R-:W-:Y:S01]  /*7710*/  UMOV UR26, 0x0 ;  /* 0x00000000001a7882 */ /* 0x000fe20000000000 */
[----:B------:R-:W-:Y:S01]  /*7720*/  UMOV UR27, 0x8100490 ;  /* 0x08100490001b7882 */ /* 0x000fe20000000000 */
[----:B------:R-:W-:Y:S01]  /*7730*/  UMOV UR28, 0x0 ;  /* 0x00000000001c7882 */ /* 0x000fe20000000000 */
[----:B------:R-:W-:Y:S01]  /*7740*/  UMOV UR29, 0x8100490 ;  /* 0x08100490001d7882 */ /* 0x000fe20000000000 */
[----:B------:R-:W-:Y:S01]  /*7750*/  UMOV UR30, 0x0 ;  /* 0x00000000001e7882 */ /* 0x000fe20000000000 */
[----:B------:R-:W-:Y:S01]  /*7760*/  UMOV UR31, 0x8100490 ;  /* 0x08100490001f7882 */ /* 0x000fe20000000000 */
[----:B------:R1:W-:Y:S01]  /*7770*/  UTCHMMA tmem[UR66], gdesc[UR38], tmem[UR67], tmem[UR26], idesc[UR27], UPT ;  /* 0x00ff1a26420079ea */ /* 0x0003e2000b800043 */
        /* <DEDUP_REMOVED lines=9> */
[----:B------:R1:W-:Y:S01]  /*7810*/  UTCHMMA tmem[UR21], gdesc[UR48], tmem[UR22], tmem[UR36], idesc[UR37], UPT ;  /* 0x00ff2430150079ea */ /* 0x0003e2000b800016 */
[----:B------:R1:W-:Y:S01]  /*7820*/  UTCHMMA tmem[UR16], gdesc[UR50], tmem[UR17], tmem[UR40], idesc[UR41], UPT ;  /* 0x00ff2832100079ea */ /* 0x0003e2000b800011 */
[----:B------:R1:W-:Y:S01]  /*7830*/  UTCHMMA tmem[UR58], gdesc[UR52], tmem[UR72], tmem[UR54], idesc[UR55], UPT ;  /* 0x00ff36343a0079ea */ /* 0x0003e2000b800048 */
[----:B------:R1:W-:Y:S01]  /*7840*/  UTCBAR [UR62], URZ ;  /* 0x000000ff3e0073e9 */ /* 0x0003e200080000ff */
[----:B------:R-:W-:Y:S01]  /*7850*/  NOP ;  /* 0x0000000000007918 */ /* 0x000fe20000000000 */
.L_x_11:
[----:B------:R-:W-:Y:S01]  /*7860*/  FSEL R0, R0, -INF , P2 ;  /* 0xff80000000007808 */ /* 0x000fe20001000000 */
[----:B-1----:R-:W-:Y:S01]  /*7870*/  UMOV UR67, URZ ;  /* 0x000000ff00437c82 */ /* 0x002fe20008000000 */
[----:B------:R-:W-:Y:S01]  /*7880*/  FSEL R133, R85, 1, P2 ;  /* 0x3f80000055857808 */ /* 0x000fe20001000000 */
[----:B------:R-:W-:Y:S06]  /*7890*/  BRA.U !UP1, `(.L_x_12) ;  /* 0x0000004d098c7547 */ /* 0x000fec000b800000 */
[----:B------:R-:W-:Y:S01]  /*78a0*/  USHF.R.U32.HI UR66, URZ, 0x4, UR7 ;  /* 0x00000004ff427899 */ /* 0x000fe20008011607 */
[----:B------:R-:W-:Y:S01]  /*78b0*/  SHF.L.U32 R225, R3, 0x7, RZ ;  /* 0x0000000703e17819 */ /* 0x000fe200000006ff */
[----:B------:R-:W-:Y:S01]  /*78c0*/  USHF.R.U32.HI UR23, URZ, 0x4, UR6 ;  /* 0x00000004ff177899 */ /* 0x000fe20008011606 */
[----:B------:R-:W-:Y:S01]  /*78d0*/  HFMA2 R181, -RZ, RZ, 0, 0 ;  /* 0x00000000ffb57431 */ /* 0x000fe200000001ff */
[----:B------:R-:W-:Y:S01]  /*78e0*/  USGXT.U32 UR66, UR66, 0xe ;  /* 0x0000000e4242789a */ /* 0x000fe20008000000 */
[----:B------:R-:W-:Y:S01]  /*78f0*/  MOV R180, R0 ;  /* 0x0000000000b47202 */ /* 0x000fe20000000f00 */
[----:B------:R-:W-:Y:S01]  /*7900*/  UIADD3 UR22, UPT, UPT, UR7, 0x10000, URZ ;  /* 0x0001000007167890 */ /* 0x000fe2000fffe0ff */
[----:B------:R-:W-:Y:S01]  /*7910*/  MOV R3, R225 ;  /* 0x000000e100037202 */ /* 0x000fe20000000f00 */
[----:B------:R-:W-:Y:S02]  /*7920*/  UISETP.NE.U32.AND UP1, UPT, UR20, URZ, UPT ;  /* 0x000000ff1400728c */ /* 0x000fe4000bf25070 */
[----:B------:R-:W-:-:S02]  /*7930*/  USGXT.U32 UR20, UR23, 0xe ;  /* 0x0000000e1714789a */ /* 0x000fc40008000000 */
[----:B------:R-:W-:Y:S02]  /*7940*/  UIADD3 UR24, UP3, UPT, UR66, 0x2000080, URZ ;  /* 0x0200008042187890 */ /* 0x000fe4000ff7e0ff */
[----:B------:R-:W-:Y:S01]  /*7950*/  USHF.R.U32.HI UR22, URZ, 0x4, UR22 ;  /* 0x00000004ff167899 */ /* 0x000fe20008011616 */
[----:B------:R-:W-:Y:S01]  /*7960*/  UMOV UR21, URZ ;  /* 0x000000ff00157c82 */ /* 0x000fe20008000000 */
[----:B------:R-:W-:Y:S02]  /*7970*/  USHF.L.U32 UR15, UR25, 0x7, URZ ;  /* 0x00000007190f7899 */ /* 0x000fe400080006ff */
[----:B------:R-:W-:Y:S02]  /*7980*/  UIADD3 UR26, UP2, UPT, UR20, 0x2, URZ ;  /* 0x00000002141a7890 */ /* 0x000fe4000ff5e0ff */
[----:B------:R-:W-:Y:S02]  /*7990*/  UIADD3.X UR25, UPT, UPT, UR21, 0x40004040, URZ, UP3, !UPT ;  /* 0x4000404015197890 */ /* 0x000fe40009ffe4ff */
[----:B------:R-:W-:Y:S01]  /*79a0*/  UIADD3 UR30, UP6, UPT, UR24, 0x100, URZ ;  /* 0x00000100181e7890 */ /* 0x000fe2000ffde0ff */
[----:B------:R-:W-:Y:S01]  /*79b0*/  MOV R2, UR15 ;  /* 0x0000000f00027c02 */ /* 0x000fe20008000f00 */
[----:B------:R-:W-:Y:S01]  /*79c0*/  UMOV UR4, URZ ;  /* 0x000000ff00047c82 */ /* 0x000fe20008000000 */
[----:B------:R-:W-:-:S02]  /*79d0*/  USGXT.U32 UR22, UR22, 0xe ;  /* 0x0000000e1616789a */ /* 0x000fc40008000000 */
[----:B------:R-:W-:Y:S02]  /*79e0*/  UIADD3.X UR27, UPT, UPT, UR4, 0x40004040, URZ, UP2, !UPT ;  /* 0x40004040041b7890 */ /* 0x000fe400097fe4ff */
[----:B------:R-:W-:Y:S02]  /*79f0*/  UIADD3 UR28, UP2, UPT, UR24, 0x80, URZ ;  /* 0x00000080181c7890 */ /* 0x000fe4000ff5e0ff */
[----:B------:R-:W-:Y:S02]  /*7a00*/  UIADD3.X UR31, UPT, UPT, UR25, URZ, URZ, UP6, !UPT ;  /* 0x000000ff191f7290 */ /* 0x000fe4000b7fe4ff */
[----:B------:R-:W-:Y:S01]  /*7a10*/  UIADD3 UR40, UP6, UPT, UR22, 0x2, URZ ;  /* 0x0000000216287890 */ /* 0x000fe2000ffde0ff */
[----:B------:R-:W-:Y:S01]  /*7a20*/  UMOV UR5, URZ ;  /* 0x000000ff00057c82 */ /* 0x000fe20008000000 */
[----:B------:R-:W-:Y:S02]  /*7a30*/  UIADD3.X UR29, UPT, UPT, UR25, URZ, URZ, UP2, !UPT ;  /* 0x000000ff191d7290 */ /* 0x000fe400097fe4ff */
[----:B------:R-:W-:-:S02]  /*7a40*/  UIADD3 UR32, UP5, UPT, UR24, 0x380, URZ ;  /* 0x0000038018207890 */ /* 0x000fc4000ffbe0ff */
[----:B------:R-:W-:Y:S02]  /*7a50*/  UIADD3 UR34, UP4, UPT, UR24, 0x400, URZ ;  /* 0x0000040018227890 */ /* 0x000fe4000ff9e0ff */
[----:B------:R-:W-:Y:S02]  /*7a60*/  UIADD3 UR36, UP3, UPT, UR24, 0x480, URZ ;  /* 0x0000048018247890 */ /* 0x000fe4000ff7e0ff */
[----:B------:R-:W-:Y:S02]  /*7a70*/  UIADD3 UR38, UP2, UPT, UR24, 0x500, URZ ;  /* 0x0000050018267890 */ /* 0x000fe4000ff5e0ff */
[----:B------:R-:W-:Y:S01]  /*7a80*/  UIADD3.X UR41, UPT, UPT, UR5, 0x40004040, URZ, UP6, !UPT ;  /* 0x4000404005297890 */ /* 0x000fe2000b7fe4ff */
[----:B------:R-:W-:Y:S01]  /*7a90*/  UMOV UR16, 0x1 ;  /* 0x0000000100107882 */ /* 0x000fe20000000000 */
[----:B------:R-:W-:Y:S01]  /*7aa0*/  UMOV UR74, URZ ;  /* 0x000000ff004a7c82 */ /* 0x000fe20008000000 */
[----:B------:R-:W-:Y:S01]  /*7ab0*/  UMOV UR6, URZ ;  /* 0x000000ff00067c82 */ /* 0x000fe20008000000 */
[----:B------:R-:W1:Y:S01]  /*7ac0*/  LDCU UR17, c[0x0][0x3a8] ;  /* 0x00007500ff1177ac */ /* 0x000e620008000800 */
[----:B------:R-:W-:-:S02]  /*7ad0*/  ULOP3.LUT UR66, UR66, 0x2000000, URZ, 0xfc, !UPT ;  /* 0x0200000042427892 */ /* 0x000fc4000f8efcff */
[----:B------:R-:W-:Y:S02]  /*7ae0*/  UIADD3.X UR33, UPT, UPT, UR25, URZ, URZ, UP5, !UPT ;  /* 0x000000ff19217290 */ /* 0x000fe4000affe4ff */
[----:B------:R-:W-:Y:S02]  /*7af0*/  UIADD3.X UR35, UPT, UPT, UR25, URZ, URZ, UP4, !UPT ;  /* 0x000000ff19237290 */ /* 0x000fe4000a7fe4ff */
[----:B------:R-:W-:Y:S02]  /*7b00*/  UIADD3.X UR37, UPT, UPT, UR25, URZ, URZ, UP3, !UPT ;  /* 0x000000ff19257290 */ /* 0x000fe40009ffe4ff */
[----:B------:R-:W-:Y:S02]  /*7b10*/  UIADD3.X UR39, UPT, UPT, UR25, URZ, URZ, UP2, !UPT ;  /* 0x000000ff19277290 */ /* 0x000fe400097fe4ff */
[----:B------:R-:W-:Y:S02]  /*7b20*/  UIADD3.64 UR42, UPT, UPT, UR26, 0x2, URZ ;  /* 0x000000021a2a7897 */ /* 0x000fe4000fffe0ff */
[----:B------:R-:W-:-:S02]  /*7b30*/  UIADD3.64 UR44, UPT, UPT, UR26, 0x4, URZ ;  /* 0x000000041a2c7897 */ /* 0x000fc4000fffe0ff */
[----:B------:R-:W-:Y:S02]  /*7b40*/  UIADD3.64 UR46, UPT, UPT, UR40, 0x2, URZ ;  /* 0x00000002282e7897 */ /* 0x000fe4000fffe0ff */
[----:B------:R-:W-:Y:S02]  /*7b50*/  UIADD3.64 UR48, UPT, UPT, UR40, 0x4, URZ ;  /* 0x0000000428307897 */ /* 0x000fe4000fffe0ff */
[----:B------:R-:W-:Y:S02]  /*7b60*/  UIADD3.64 UR50, UPT, UPT, UR40, 0x1fe, URZ ;  /* 0x000001fe28327897 */ /* 0x000fe4000fffe0ff */
[----:B------:R-:W-:Y:S02]  /*7b70*/  UIADD3.64 UR52, UPT, UPT, UR40, 0x200, URZ ;  /* 0x0000020028347897 */ /* 0x000fe4000fffe0ff */
[----:B------:R-:W-:Y:S02]  /*7b80*/  UIADD3.64 UR54, UPT, UPT, UR40, 0x202, URZ ;  /* 0x0000020228367897 */ /* 0x000fe4000fffe0ff */
[----:B------:R-:W-:Y:S01]  /*7b90*/  UIADD3.64 UR56, UPT, UPT, UR40, 0x204, URZ ;  /* 0x0000020428387897 */ /* 0x000fe2000fffe0ff */
[----:B------:R-:W-:Y:S01]  /*7ba0*/  UMOV UR21, 0x40004040 ;  /* 0x4000404000157882 */ /* 0x000fe20000000000 */
[----:B-1----:R-:W-:-:S10]  /*7bb0*/  UMOV UR23, 0x40004040 ;  /* 0x4000404000177882 */ /* 0x002fd40000000000 */
.L_x_17:
[----:B01----:R-:W2:Y:S04]  /*7bc0*/  LDL.64 R4, [R1+0x78] ;  /* 0x0000780001047983 */ /* 0x003ea80000100a00 */
[----:B------:R-:W3:Y:S04]  /*7bd0*/  LDL.64 R6, [R1+0x68] ;  /* 0x0000680001067983 */ /* 0x000ee80000100a00 */
[----:B------:R-:W4:Y:S04]  /*7be0*/  LDL.64 R8, [R1+0x58] ;  /* 0x0000580001087983 */ /* 0x000f280000100a00 */
[----:B------:R-:W5:Y:S04]  /*7bf0*/  LDL.64 R10, [R1+0x48] ;  /* 0x00004800010a7983 */ /* 0x000f680000100a00 */
[----:B------:R-:W3:Y:S04]  /*7c00*/  LDL.64 R16, [R1+0x18] ;  /* 0x0000180001107983 */ /* 0x000ee80000100a00 */
[----:B------:R-:W4:Y:S04]  /*7c10*/  LDL.64 R12, [R1+0x38] ;  /* 0x00003800010c7983 */ /* 0x000f280000100a00 */
[----:B------:R-:W5:Y:S04]  /*7c20*/  LDL.64 R14, [R1+0x28] ;  /* 0x00002800010e7983 */ /* 0x000f680000100a00 */
[----:B------:R-:W5:Y:S04]  /*7c30*/  LDL.64 R18, [R1+0x8] ;  /* 0x0000080001127983 */ /* 0x000f680000100a00 */
[----:B------:R-:W5:Y:S04]  /*7c40*/  LDL.64 R42, [R1+0x60] ;  /* 0x00006000012a7983 */ /* 0x000f680000100a00 */
[----:B------:R-:W5:Y:S04]  /*7c50*/  LDL.64 R54, [R1+0x50] ;  /* 0x0000500001367983 */ /* 0x000f680000100a00 */
[----:B------:R-:W5:Y:S04]  /*7c60*/  LDL.64 R52, [R1+0x40] ;  /* 0x0000400001347983 */ /* 0x000f680000100a00 */
[----:B------:R-:W5:Y:S04]  /*7c70*/  LDL.64 R50, [R1+0x30] ;  /* 0x0000300001327983 */ /* 0x000f680000100a00 */
[----:B------:R-:W5:Y:S04]  /*7c80*/  LDL.64 R48, [R1+0x20] ;  /* 0x0000200001307983 */ /* 0x000f680000100a00 */
[----:B------:R-:W5:Y:S04]  /*7c90*/  LDL.64 R46, [R1+0x10] ;  /* 0x00001000012e7983 */ /* 0x000f680000100a00 */
[----:B------:R-:W5:Y:S01]  /*7ca0*/  LDL.64 R44, [R1] ;  /* 0x00000000012c7983 */ /* 0x000f620000100a00 */
[----:B--2---:R-:W-:-:S05]  /*7cb0*/  IMAD.WIDE R4, R3, 0x2, R4 ;  /* 0x0000000203047825 */ /* 0x004fca00078e0204 */
[----:B------:R-:W2:Y:S04]  /*7cc0*/  LDG.E.U16 R0, desc[UR18][R4.64] ;  /* 0x0000001204007981 */ /* 0x000ea8000c1e1500 */
[----:B------:R-:W2:Y:S01]  /*7cd0*/  LDL.64 R4, [R1+0x70] ;  /* 0x0000700001047983 */ /* 0x000ea20000100a00 */
[----:B---3--:R-:W-:-:S04]  /*7ce0*/  IMAD.WIDE R6, R3, 0x2, R6 ;  /* 0x0000000203067825 */ /* 0x008fc800078e0206 */
[C---:B----4-:R-:W-:Y:S01]  /*7cf0*/  IMAD.WIDE R8, R3.reuse, 0x2, R8 ;  /* 0x0000000203087825 */ /* 0x050fe200078e0208 */
[----:B------:R0:W3:Y:S03]  /*7d00*/  LDG.E.U16 R27, desc[UR18][R6.64] ;  /* 0x00000012061b7981 */ /* 0x0000e6000c1e1500 */
[C---:B-----5:R-:W-:Y:S01]  /*7d10*/  IMAD.WIDE R10, R3.reuse, 0x2, R10 ;  /* 0x00000002030a7825 */ /* 0x060fe200078e020a */
[----:B------:R1:W4:Y:S03]  /*7d20*/  LDG.E.U16 R28, desc[UR18][R8.64] ;  /* 0x00000012081c7981 */ /* 0x000326000c1e1500 */
[C---:B------:R-:W-:Y:S01]  /*7d30*/  IMAD.WIDE R16, R3.reuse, 0x2, R16 ;  /* 0x0000000203107825 */ /* 0x040fe200078e0210 */
[----:B------:R5:W3:Y:S03]  /*7d40*/  LDG.E.U16 R29, desc[UR18][R10.64] ;  /* 0x000000120a1d7981 */ /* 0x000ae6000c1e1500 */
[C---:B------:R-:W-:Y:S01]  /*7d50*/  IMAD.WIDE R12, R3.reuse, 0x2, R12 ;  /* 0x00000002030c7825 */ /* 0x040fe200078e020c */
[----:B------:R0:W3:Y:S03]  /*7d60*/  LDG.E.U16 R34, desc[UR18][R16.64] ;  /* 0x0000001210227981 */ /* 0x0000e6000c1e1500 */
[C---:B------:R-:W-:Y:S01]  /*7d70*/  IMAD.WIDE R14, R3.reuse, 0x2, R14 ;  /* 0x00000002030e7825 */ /* 0x040fe200078e020e */
[----:B------:R-:W3:Y:S03]  /*7d80*/  LDG.E.U16 R31, desc[UR18][R12.64] ;  /* 0x000000120c1f7981 */ /* 0x000ee6000c1e1500 */
[C---:B------:R-:W-:Y:S01]  /*7d90*/  IMAD.WIDE R18, R3.reuse, 0x2, R18 ;  /* 0x0000000203127825 */ /* 0x040fe200078e0212 */
[----:B------:R-:W3:Y:S03]  /*7da0*/  LDG.E.U16 R33, desc[UR18][R14.64] ;  /* 0x000000120e217981 */ /* 0x000ee6000c1e1500 */
[C---:B0-----:R-:W-:Y:S01]  /*7db0*/  IMAD.WIDE R6, R3.reuse, 0x2, R250 ;  /* 0x0000000203067825 */ /* 0x041fe200078e02fa */
[----:B------:R0:W3:Y:S03]  /*7dc0*/  LDG.E.U16 R35, desc[UR18][R18.64] ;  /* 0x0000001212237981 */ /* 0x0000e6000c1e1500 */
[C---:B-1----:R-:W-:Y:S01]  /*7dd0*/  IMAD.WIDE R8, R3.reuse, 0x2, R246 ;  /* 0x0000000203087825 */ /* 0x042fe200078e02f6 */
[----:B------:R1:W3:Y:S03]  /*7de0*/  LDG.E.U16 R36, desc[UR18][R6.64] ;  /* 0x0000001206247981 */ /* 0x0002e6000c1e1500 */
[C---:B-----5:R-:W-:Y:S01]  /*7df0*/  IMAD.WIDE R10, R3.reuse, 0x2, R234 ;  /* 0x00000002030a7825 */ /* 0x060fe200078e02ea */
[----:B------:R5:W3:Y:S03]  /*7e00*/  LDG.E.U16 R37, desc[UR18][R8.64] ;  /* 0x0000001208257981 */ /* 0x000ae6000c1e1500 */
[C---:B------:R-:W-:Y:S01]  /*7e10*/  IMAD.WIDE R16, R3.reuse, 0x2, R230 ;  /* 0x0000000203107825 */ /* 0x040fe200078e02e6 */
[----:B------:R0:W3:Y:S03]  /*7e20*/  LDG.E.U16 R40, desc[UR18][R10.64] ;  /* 0x000000120a287981 */ /* 0x0000e6000c1e1500 */
[C---:B------:R-:W-:Y:S01]  /*7e30*/  IMAD.WIDE R22, R3.reuse, 0x2, R238 ;  /* 0x0000000203167825 */ /* 0x040fe200078e02ee */
[----:B------:R0:W3:Y:S03]  /*7e40*/  LDG.E.U16 R41, desc[UR18][R16.64] ;  /* 0x0000001210297981 */ /* 0x0000e6000c1e1500 */
[C---:B------:R-:W-:Y:S01]  /*7e50*/  IMAD.WIDE R24, R3.reuse, 0x2, R216 ;  /* 0x0000000203187825 */ /* 0x040fe200078e02d8 */
[----:B------:R-:W3:Y:S03]  /*7e60*/  LDG.E.U16 R39, desc[UR18][R22.64] ;  /* 0x0000001216277981 */ /* 0x000ee6000c1e1500 */
[----:B------:R-:W-:-:S04]  /*7e70*/  IMAD.WIDE R20, R3, 0x2, R242 ;  /* 0x0000000203147825 */ /* 0x000fc800078e02f2 */
[C---:B0-----:R-:W-:Y:S01]  /*7e80*/  IMAD.WIDE R18, R3.reuse, 0x2, R226 ;  /* 0x0000000203127825 */ /* 0x041fe200078e02e2 */
[----:B------:R-:W3:Y:S03]  /*7e90*/  LDG.E.U16 R38, desc[UR18][R20.64] ;  /* 0x0000001214267981 */ /* 0x000ee6000c1e1500 */
[C---:B-1----:R-:W-:Y:S02]  /*7ea0*/  IMAD.WIDE R6, R3.reuse, 0x2, R42 ;  /* 0x0000000203067825 */ /* 0x042fe400078e022a */
[----:B------:R-:W3:Y:S02]  /*7eb0*/  LDG.E.U16 R43, desc[UR18][R24.64] ;  /* 0x00000012182b7981 */ /* 0x000ee4000c1e1500 */
[C---:B-----5:R-:W-:Y:S02]  /*7ec0*/  IMAD.WIDE R8, R3.reuse, 0x2, R54 ;  /* 0x0000000203087825 */ /* 0x060fe400078e0236 */
[----:B------:R-:W5:Y:S02]  /*7ed0*/  LDG.E.U16 R42, desc[UR18][R18.64] ;  /* 0x00000012122a7981 */ /* 0x000f64000c1e1500 */
[----:B------:R-:W-:-:S02]  /*7ee0*/  IMAD.WIDE R10, R3, 0x2, R52 ;  /* 0x00000002030a7825 */ /* 0x000fc400078e0234 */
[----:B------:R0:W3:Y:S02]  /*7ef0*/  LDG.E.U16 R22, desc[UR18][R6.64] ;  /* 0x0000001206167981 */ /* 0x0000e4000c1e1500 */
[C---:B------:R-:W-:Y:S02]  /*7f00*/  IMAD.WIDE R12, R3.reuse, 0x2, R50 ;  /* 0x00000002030c7825 */ /* 0x040fe400078e0232 */
[----:B------:R1:W4:Y:S02]  /*7f10*/  LDG.E.U16 R23, desc[UR18][R8.64] ;  /* 0x0000001208177981 */ /* 0x000324000c1e1500 */
[C---:B------:R-:W-:Y:S02]  /*7f20*/  IMAD.WIDE R14, R3.reuse, 0x2, R48 ;  /* 0x00000002030e7825 */ /* 0x040fe400078e0230 */
[----:B------:R1:W5:Y:S02]  /*7f30*/  LDG.E.U16 R30, desc[UR18][R10.64] ;  /* 0x000000120a1e7981 */ /* 0x000364000c1e1500 */
[----:B------:R-:W-:-:S02]  /*7f40*/  IMAD.WIDE R16, R3, 0x2, R46 ;  /* 0x0000000203107825 */ /* 0x000fc400078e022e */
[----:B------:R1:W5:Y:S02]  /*7f50*/  LDG.E.U16 R32, desc[UR18][R12.64] ;  /* 0x000000120c207981 */ /* 0x000364000c1e1500 */
[C---:B0-----:R-:W-:Y:S02]  /*7f60*/  IMAD.WIDE R6, R3.reuse, 0x2, R248 ;  /* 0x0000000203067825 */ /* 0x041fe400078e02f8 */
[----:B------:R0:W5:Y:S02]  /*7f70*/  LDG.E.U16 R24, desc[UR18][R14.64] ;  /* 0x000000120e187981 */ /* 0x000164000c1e1500 */
[C---:B------:R-:W-:Y:S02]  /*7f80*/  IMAD.WIDE R18, R3.reuse, 0x2, R244 ;  /* 0x0000000203127825 */ /* 0x040fe400078e02f4 */
[----:B------:R0:W5:Y:S02]  /*7f90*/  LDG.E.U16 R25, desc[UR18][R16.64] ;  /* 0x0000001210197981 */ /* 0x000164000c1e1500 */
[----:B------:R-:W-:-:S02]  /*7fa0*/  IMAD.WIDE R20, R3, 0x2, R240 ;  /* 0x0000000203147825 */ /* 0x000fc400078e02f0 */
[----:B------:R-:W5:Y:S02]  /*7fb0*/  LDG.E.U16 R6, desc[UR18][R6.64] ;  /* 0x0000001206067981 */ /* 0x000f64000c1e1500 */
[C---:B-1----:R-:W-:Y:S02]  /*7fc0*/  IMAD.WIDE R8, R3.reuse, 0x2, R236 ;  /* 0x0000000203087825 */ /* 0x042fe400078e02ec */
[----:B------:R-:W5:Y:S02]  /*7fd0*/  LDG.E.U16 R18, desc[UR18][R18.64] ;  /* 0x0000001212127981 */ /* 0x000f64000c1e1500 */
[C---:B------:R-:W-:Y:S02]  /*7fe0*/  IMAD.WIDE R10, R3.reuse, 0x2, R232 ;  /* 0x00000002030a7825 */ /* 0x040fe400078e02e8 */
[----:B------:R-:W5:Y:S02]  /*7ff0*/  LDG.E.U16 R20, desc[UR18][R20.64] ;  /* 0x0000001214147981 */ /* 0x000f64000c1e1500 */
[----:B------:R-:W-:-:S02]  /*8000*/  IMAD.WIDE R12, R3, 0x2, R228 ;  /* 0x00000002030c7825 */ /* 0x000fc400078e02e4 */
[----:B------:R-:W5:Y:S02]  /*8010*/  LDG.E.U16 R8, desc[UR18][R8.64] ;  /* 0x0000001208087981 */ /* 0x000f64000c1e1500 */
[C---:B0-----:R-:W-:Y:S02]  /*8020*/  IMAD.WIDE R14, R3.reuse, 0x2, R218 ;  /* 0x00000002030e7825 */ /* 0x041fe400078e02da */
[----:B------:R-:W5:Y:S02]  /*8030*/  LDG.E.U16 R10, desc[UR18][R10.64] ;  /* 0x000000120a0a7981 */ /* 0x000f64000c1e1500 */
[C---:B------:R-:W-:Y:S02]  /*8040*/  IMAD.WIDE R16, R3.reuse, 0x2, R214 ;  /* 0x0000000203107825 */ /* 0x040fe400078e02d6 */
[----:B------:R-:W5:Y:S04]  /*8050*/  LDG.E.U16 R12, desc[UR18][R12.64] ;  /* 0x000000120c0c7981 */ /* 0x000f68000c1e1500 */
[----:B------:R-:W5:Y:S04]  /*8060*/  LDG.E.U16 R14, desc[UR18][R14.64] ;  /* 0x000000120e0e7981 */ /* 0x000f68000c1e1500 */
[----:B------:R-:W5:Y:S01]  /*8070*/  LDG.E.U16 R16, desc[UR18][R16.64] ;  /* 0x0000001210107981 */ /* 0x000f62000c1e1500 */
[----:B--2---:R-:W-:-:S05]  /*8080*/  IMAD.WIDE R4, R3, 0x2, R4 ;  /* 0x0000000203047825 */ /* 0x004fca00078e0204 */
[----:B------:R0:W2:Y:S02]  /*8090*/  LDG.E.U16 R26, desc[UR18][R4.64] ;  /* 0x00000012041a7981 */ /* 0x0000a4000c1e1500 */
[----:B0-----:R-:W-:-:S06]  /*80a0*/  IMAD.WIDE R4, R3, 0x2, R44 ;  /* 0x0000000203047825 */ /* 0x001fcc00078e022c */
[----:B------:R0:W2:Y:S01]  /*80b0*/  LDG.E.U16 R4, desc[UR18][R4.64] ;  /* 0x0000001204047981 */ /* 0x0000a2000c1e1500 */
[----:B------:R-:W0:Y:S01]  /*80c0*/  S2R R44, SR_TID.X ;  /* 0x00000000002c7919 */ /* 0x000e220000002100 */
[----:B------:R-:W-:Y:S02]  /*80d0*/  UMOV UR4, 0x1 ;  /* 0x0000000100047882 */ /* 0x000fe40000000000 */
[----:B------:R-:W-:-:S04]  /*80e0*/  @!UP0 UIADD3 UR4, UPT, UPT, -UR4, 0x100000, URZ ;  /* 0x0010000004048890 */ /* 0x000fc8000fffe1ff */
[----:B------:R-:W-:Y:S02]  /*80f0*/  @!UP0 USHF.L.U32 UR5, UR4, 0xb, URZ ;  /* 0x0000000b04058899 */ /* 0x000fe400080006ff */
[----:B------:R-:W-:Y:S01]  /*8100*/  @!UP0 USHF.L.U32 UR4, UR4, 0x1, URZ ;  /* 0x0000000104048899 */ /* 0x000fe200080006ff */
[----:B------:R-:W-:Y:S01]  /*8110*/  VOTEU.ALL UP2, P1 ;  /* 0x0000000000ff7886 */ /* 0x000fe20000840000 */
[C---:B0-----:R-:W-:Y:S02]  /*8120*/  LOP3.LUT R5, R44.reuse, 0xff, RZ, 0xc0, !PT ;  /* 0x000000ff2c057812 */ /* 0x041fe400078ec0ff */
[----:B------:R-:W-:Y:S02]  /*8130*/  LOP3.LUT R7, R44, 0xc0, RZ, 0xc0, !PT ;  /* 0x000000c02c077812 */ /* 0x000fe400078ec0ff */
[----:B------:R-:W-:Y:S02]  /*8140*/  SHF.L.U32 R5, R5, 0x1, RZ ;  /* 0x0000000105057819 */ /* 0x000fe400000006ff */
[----:B------:R-:W-:-:S04]  /*8150*/  SHF.R.U32.HI R44, RZ, 0x2, R7 ;  /* 0x00000002ff2c7819 */ /* 0x000fc80000011607 */
[----:B------:R-:W-:-:S04]  /*8160*/  LOP3.LUT R44, R5, R44, RZ, 0x3c, !PT ;  /* 0x0000002c052c7212 */ /* 0x000fc800078e3cff */
[----:B------:R-:W-:Y:S01]  /*8170*/  LOP3.LUT R5, R44, 0x40, RZ, 0x3c, !PT ;  /* 0x000000402c057812 */ /* 0x000fe200078e3cff */
[----:B------:R0:W-:Y:S04]  /*8180*/  STS.U16 [R44+UR7+0xc000], R0 ;  /* 0x00c000002c007988 */ /* 0x0001e80008000407 */
[----:B---3--:R0:W-:Y:S04]  /*8190*/  STS.U16 [R44+UR7+0xc400], R27 ;  /* 0x00c4001b2c007988 */ /* 0x0081e80008000407 */
[----:B----4-:R0:W-:Y:S04]  /*81a0*/  STS.U16 [R44+UR7+0xc800], R28 ;  /* 0x00c8001c2c007988 */ /* 0x0101e80008000407 */
        /* <DEDUP_REMOVED lines=11> */
[----:B-----5:R0:W-:Y:S04]  /*8260*/  STS.U16 [R44+UR7+0xf800], R42 ;  /* 0x00f8002a2c007988 */ /* 0x0201e80008000407 */
        /* <DEDUP_REMOVED lines=15> */
[----:B--2---:R0:W-:Y:S04]  /*8360*/  STS.U16 [R5+UR7+0xc200], R26 ;  /* 0x00c2001a05007988 */ /* 0x0041e80008000407 */
[----:B------:R0:W-:Y:S01]  /*8370*/  STS.U16 [R5+UR7+0xde00], R4 ;  /* 0x00de000405007988 */ /* 0x0001e20008000407 */
[----:B------:R1:W-:Y:S06]  /*8380*/  MEMBAR.ALL.CTA ;  /* 0x0000000000007992 */ /* 0x0003ec0000008000 */
[----:B-1----:R-:W-:Y:S04]  /*8390*/  FENCE.VIEW.ASYNC.S ;  /* 0x00000000000073c6 */ /* 0x002fe80000000000 */
[----:B------:R-:W1:Y:S02]  /*83a0*/  FENCE.VIEW.ASYNC.S ;  /* 0x00000000000073c6 */ /* 0x000e640000000000 */
[----:B-1----:R0:W1:Y:S02]  /*83b0*/  @!UP2 SYNCS.EXCH.64 URZ, [UR7+0x14010], UR4 ;  /* 0x0140100407ffa5b2 */ /* 0x0020640008000100 */
[----:B-1----:R-:W-:Y:S06]  /*83c0*/  BAR.SYNC.DEFER_BLOCKING 0x0 ;  /* 0x0000000000007b1d */ /* 0x002fec0000010000 */
[----:B0-----:R-:W-:Y:S05]  /*83d0*/  BRA.U UP1, `(.L_x_13) ;  /* 0x0000000101847547 */ /* 0x001fea000b800000 */
[----:B------:R-:W-:Y:S01]  /*83e0*/  UIADD3 UR67, UPT, UPT, UR8, 0x100, URZ ;  /* 0x0000010008437890 */ /* 0x000fe2000fffe0ff */
[----:B------:R-:W-:Y:S01]  /*83f0*/  UMOV UR60, 0x0 ;  /* 0x00000000003c7882 */ /* 0x000fe20000000000 */
[----:B------:R-:W-:Y:S01]  /*8400*/  UMOV UR61, 0x8208490 ;  /* 0x08208490003d7882 */ /* 0x000fe20000000000 */
[----:B------:R-:W-:Y:S01]  /*8410*/  UIADD3 UR75, UPT, UPT, UR8, 0x100, URZ ;  /* 0x00000100084b7890 */ /* 0x000fe2000fffe0ff */
[----:B------:R-:W-:Y:S01]  /*8420*/  UMOV UR62, UR66 ;  /* 0x00000042003e7c82 */ /* 0x000fe20008000000 */
[----:B------:R-:W-:Y:S01]  /*8430*/  UMOV UR63, 0x40004040 ;  /* 0x40004040003f7882 */ /* 0x000fe20000000000 */
[----:B------:R-:W-:Y:S01]  /*8440*/  UIADD3 UR76, UPT, UPT, UR8, 0x100, URZ ;  /* 0x00000100084c7890 */ /* 0x000fe2000fffe0ff */
[----:B------:R0:W-:Y:S01]  /*8450*/  UTCHMMA gdesc[UR62], gdesc[UR20], tmem[UR11], tmem[UR60], idesc[UR61], !UPT ;  /* 0x00ff3c143e0075ea */ /* 0x0001e2000f80000b */
[----:B------:R-:W-:Y:S02]  /*8460*/  UIADD3 UR77, UPT, UPT, UR8, 0x100, URZ ;  /* 0x00000100084d7890 */ /* 0x000fe4000fffe0ff */
[----:B------:R-:W-:Y:S01]  /*8470*/  UIADD3 UR4, UPT, UPT, UR7, 0x14010, URZ ;  /* 0x0001401007047890 */ /* 0x000fe2000fffe0ff */
[----:B------:R-:W-:Y:S01]  /*8480*/  UMOV UR72, 0x0 ;  /* 0x0000000000487882 */ /* 0x000fe20000000000 */
[----:B------:R-:W-:Y:S01]  /*8490*/  UMOV UR73, 0x8208490 ;  /* 0x0820849000497882 */ /* 0x000fe20000000000 */
[----:B------:R-:W-:Y:S01]  /*84a0*/  UMOV UR70, 0x0 ;  /* 0x0000000000467882 */ /* 0x000fe20000000000 */
[----:B------:R-:W-:Y:S01]  /*84b0*/  UMOV UR71, 0x8208490 ;  /* 0x0820849000477882 */ /* 0x000fe20000000000 */
[----:B------:R-:W-:Y:S01]  /*84c0*/  UMOV UR58, 0x0 ;  /* 0x00000000003a7882 */ /* 0x000fe20000000000 */
[----:B0-----:R-:W-:Y:S01]  /*84d0*/  UMOV UR62, 0x0 ;  /* 0x00000000003e7882 */ /* 0x001fe20000000000 */
[----:B------:R-:W-:Y:S01]  /*84e0*/  UMOV UR63, 0x8208490 ;  /* 0x08208490003f7882 */ /* 0x000fe20000000000 */
[----:B------:R-:W-:Y:S01]  /*84f0*/  UMOV UR59, 0x8208490 ;  /* 0x08208490003b7882 */ /* 0x000fe20000000000 */
[----:B------:R0:W-:Y:S01]  /*8500*/  UTCHMMA gdesc[UR24], gdesc[UR26], tmem[UR11], tmem[UR62], idesc[UR63], UPT ;  /* 0x00ff3e1a180075ea */ /* 0x0001e2000b80000b */
[----:B------:R0:W-:Y:S01]  /*8510*/  UTCHMMA gdesc[UR28], gdesc[UR42], tmem[UR11], tmem[UR60], idesc[UR61], UPT ;  /* 0x00ff3c2a1c0075ea */ /* 0x0001e2000b80000b */
[----:B------:R0:W-:Y:S01]  /*8520*/  UTCHMMA gdesc[UR30], gdesc[UR44], tmem[UR11], tmem[UR72], idesc[UR73], UPT ;  /* 0x00ff482c1e0075ea */ /* 0x0001e2000b80000b */
[----:B------:R-:W-:Y:S01]  /*8530*/  UMOV UR64, 0x0 ;  /* 0x0000000000407882 */ /* 0x000fe20000000000 */
[----:B------:R-:W-:Y:S01]  /*8540*/  UMOV UR65, 0x8208490 ;  /* 0x0820849000417882 */ /* 0x000fe20000000000 */
[----:B------:R-:W-:Y:S01]  /*8550*/  UMOV UR5, URZ ;  /* 0x000000ff00057c82 */ /* 0x000fe20008000000 */
[----:B------:R0:W-:Y:S01]  /*8560*/  UTCHMMA gdesc[UR32], gdesc[UR20], tmem[UR67], tmem[UR70], idesc[UR71], !UPT ;  /* 0x00ff4614200075ea */ /* 0x0001e2000f800043 */
[----:B------:R-:W-:Y:S01]  /*8570*/  UMOV UR68, 0x0 ;  /* 0x0000000000447882 */ /* 0x000fe20000000000 */
[----:B------:R-:W-:Y:S01]  /*8580*/  UMOV UR69, 0x8208490 ;  /* 0x0820849000457882 */ /* 0x000fe20000000000 */
[----:B------:R0:W-:Y:S01]  /*8590*/  UTCHMMA gdesc[UR34], gdesc[UR26], tmem[UR75], tmem[UR58], idesc[UR59], UPT ;  /* 0x00ff3a1a220075ea */ /* 0x0001e2000b80004b */
[----:B------:R-:W-:Y:S01]  /*85a0*/  UMOV UR4, UR4 ;  /* 0x0000000400047c82 */ /* 0x000fe20008000000 */
[----:B------:R0:W-:Y:S01]  /*85b0*/  UTCHMMA gdesc[UR36], gdesc[UR42], tmem[UR76], tmem[UR64], idesc[UR65], UPT ;  /* 0x00ff402a240075ea */ /* 0x0001e2000b80004c */
[----:B------:R0:W-:Y:S01]  /*85c0*/  UTCHMMA gdesc[UR38], gdesc[UR44], tmem[UR77], tmem[UR68], idesc[UR69], UPT ;  /* 0x00ff442c260075ea */ /* 0x0001e2000b80004d */
[----:B------:R0:W-:Y:S01]  /*85d0*/  UTCBAR [UR4], URZ ;  /* 0x000000ff040073e9 */ /* 0x0001e200080000ff */
[----:B------:R-:W-:Y:S01]  /*85e0*/  NOP ;  /* 0x0000000000007918 */ /* 0x000fe20000000000 */
.L_x_13:
[----:B------:R-:W1:Y:S02]  /*85f0*/  SYNCS.PHASECHK.TRANS64.TRYWAIT P2, [UR7+0x14010], RZ ;  /* 0x014010ffff0075a7 */ /* 0x000e640008041107 */
[----:B-1----:R-:W-:Y:S05]  /*8600*/  @!P2 BRA `(.L_x_14) ;  /* 0x000000680080a947 */ /* 0x002fea0003800000 */
.L_x_23:
[----:B------:R-:W-:Y:S01]  /*8610*/  BAR.SYNC.DEFER_BLOCKING 0x0 ;  /* 0x0000000000007b1d */ /* 0x000fe20000010000 */
[----:B------:R-:W-:-:S05]  /*8620*/  SHF.L.U32 R181, R181, 0x1f, RZ ;  /* 0x0000001fb5b57819 */ /* 0x000fca00000006ff */
[----:B------:R-:W1:Y:S01]  /*8630*/  LDTM.x128 R4, tmem[UR12] ;  /* 0x0000000c000479ee */ /* 0x000e6200083c0000 */
[----:B------:R-:W2:Y:S01]  /*8640*/  @!P1 SYNCS.CCTL.IV [UR7+0x14010] ;  /* 0x01401000ff0099b1 */ /* 0x000ea20008000007 */
[----:B------:R-:W-:Y:S01]  /*8650*/  NOP ;  /* 0x0000000000007918 */ /* 0x000fe20000000000 */
[----:B-1----:R-:W-:Y:S01]  /*8660*/  FMUL R0, R4, UR17 ;  /* 0x0000001104007c20 */ /* 0x002fe20008400000 */
[----:B------:R-:W-:Y:S01]  /*8670*/  FMUL R200, R5, UR17 ;  /* 0x0000001105c87c20 */ /* 0x000fe20008400000 */
[----:B------:R-:W-:Y:S01]  /*8680*/  FMUL R201, R6, UR17 ;  /* 0x0000001106c97c20 */ /* 0x000fe20008400000 */
[----:B--2---:R-:W1:Y:S04]  /*8690*/  SYNCS.PHASECHK.TRANS64.TRYWAIT P2, [UR10], R181 ;  /* 0x000000b5ff0075a7 */ /* 0x004e68000804110a */
        /* <DEDUP_REMOVED lines=58> */
[----:B-1----:R-:W-:Y:S06]  /*8a40*/  @!P2 BRA `(.L_x_15) ;  /* 0x00000064007ca947 */ /* 0x002fec0003800000 */
.L_x_24:
[----:B------:R-:W-:-:S05]  /*8a50*/  IMAD.WIDE R200, R2, 0x2, R198 ;  /* 0x0000000202c87825 */ /* 0x000fca00078e02c6 */
[----:B------:R1:W2:Y:S02]  /*8a60*/  LDG.E.U16 R181, desc[UR18][R200.64] ;  /* 0x00000012c8b57981 */ /* 0x0002a4000c1e1500 */
[----:B-1----:R-:W-:-:S05]  /*8a70*/  IMAD.WIDE R200, R2, 0x2, R190 ;  /* 0x0000000202c87825 */ /* 0x002fca00078e02be */
[----:B------:R1:W3:Y:S02]  /*8a80*/  LDG.E.U16 R202, desc[UR18][R200.64] ;  /* 0x00000012c8ca7981 */ /* 0x0002e4000c1e1500 */
[----:B-1----:R-:W-:-:S05]  /*8a90*/  IMAD.WIDE R200, R2, 0x2, R182 ;  /* 0x0000000202c87825 */ /* 0x002fca00078e02b6 */
[----:B------:R1:W4:Y:S02]  /*8aa0*/  LDG.E.U16 R203, desc[UR18][R200.64] ;  /* 0x00000012c8cb7981 */ /* 0x000324000c1e1500 */
[----:B-1----:R-:W-:-:S06]  /*8ab0*/  IMAD.WIDE R200, R2, 0x2, R172 ;  /* 0x0000000202c87825 */ /* 0x002fcc00078e02ac */
[----:B------:R1:W5:Y:S01]  /*8ac0*/  LDG.E.U16 R200, desc[UR18][R200.64] ;  /* 0x00000012c8c87981 */ /* 0x000362000c1e1500 */
[----:B------:R-:W-:Y:S01]  /*8ad0*/  FMUL R204, R46, UR17 ;  /* 0x000000112ecc7c20 */ /* 0x000fe20008400000 */
[----:B-1----:R-:W-:-:S05]  /*8ae0*/  FMUL R201, R45, UR17 ;  /* 0x000000112dc97c20 */ /* 0x002fca0008400000 */
        /* <DEDUP_REMOVED lines=104> */
[----:B------:R-:W-:Y:S01]  /*9170*/  FMUL R204, R116, UR17 ;  /* 0x0000001174cc7c20 */ /* 0x000fe20008400000 */
[----:B--2---:R-:W-:Y:S04]  /*9180*/  STS.U16 [R132+UR7+0x10000], R181 ;  /* 0x010000b584007988 */ /* 0x004fe80008000407 */
[----:B------:R-:W-:Y:S01]  /*9190*/  FMNMX3 R0, R0, R201, R204, !PT ;  /* 0x000000c900007276 */ /* 0x000fe200078000cc */
[----:B------:R-:W-:Y:S01]  /*91a0*/  FMUL R201, R117, UR17 ;  /* 0x0000001175c97c20 */ /* 0x000fe20008400000 */
[----:B------:R-:W-:-:S05]  /*91b0*/  FMUL R204, R118, UR17 ;  /* 0x0000001176cc7c20 */ /* 0x000fca0008400000 */
[----:B------:R-:W-:Y:S01]  /*91c0*/  FMNMX3 R0, R0, R201, R204, !PT ;  /* 0x000000c900007276 */ /* 0x000fe200078000cc */
[----:B------:R-:W-:Y:S01]  /*91d0*/  FMUL R201, R119, UR17 ;  /* 0x0000001177c97c20 */ /* 0x000fe20008400000 */
[----:B------:R-:W-:Y:S01]  /*91e0*/  FMUL R204, R120, UR17 ;  /* 0x0000001178cc7c20 */ /* 0x000fe20008400000 */
[----:B---3--:R-:W-:Y:S04]  /*91f0*/  STS.U16 [R132+UR7+0x10400], R202 ;  /* 0x010400ca84007988 */ /* 0x008fe80008000407 */
[----:B------:R-:W-:Y:S01]  /*9200*/  FMNMX3 R0, R0, R201, R204, !PT ;  /* 0x000000c900007276 */ /* 0x000fe200078000cc */
[----:B------:R-:W-:Y:S01]  /*9210*/  FMUL R201, R121, UR17 ;  /* 0x0000001179c97c20 */ /* 0x000fe20008400000 */
[----:B------:R-:W-:-:S05]  /*9220*/  FMUL R204, R122, UR17 ;  /* 0x000000117acc7c20 */ /* 0x000fca0008400000 */
[----:B------:R-:W-:Y:S01]  /*9230*/  FMNMX3 R0, R0, R201, R204, !PT ;  /* 0x000000c900007276 */ /* 0x000fe200078000cc */
[----:B------:R-:W-:Y:S01]  /*9240*/  FMUL R201, R123, UR17 ;  /* 0x000000117bc97c20 */ /* 0x000fe20008400000 */
[----:B------:R-:W-:Y:S01]  /*9250*/  FMUL R204, R124, UR17 ;  /* 0x000000117ccc7c20 */ /* 0x000fe20008400000 */
[----:B----4-:R1:W-:Y:S04]  /*9260*/  STS.U16 [R132+UR7+0x10800], R203 ;  /* 0x010800cb84007988 */ /* 0x0103e80008000407 */
[----:B------:R-:W-:Y:S01]  /*9270*/  FMNMX3 R0, R0, R201, R204, !PT ;  /* 0x000000c900007276 */ /* 0x000fe200078000cc */
[----:B------:R-:W-:Y:S01]  /*9280*/  FMUL R201, R125, UR17 ;  /* 0x000000117dc97c20 */ /* 0x000fe20008400000 */
[----:B------:R-:W-:-:S05]  /*9290*/  FMUL R204, R126, UR17 ;  /* 0x000000117ecc7c20 */ /* 0x000fca0008400000 */
[----:B------:R-:W-:Y:S01]  /*92a0*/  FMNMX3 R0, R0, R201, R204, !PT ;  /* 0x000000c900007276 */ /* 0x000fe200078000cc */
[----:B------:R-:W-:Y:S01]  /*92b0*/  FMUL R201, R127, UR17 ;  /* 0x000000117fc97c20 */ /* 0x000fe20008400000 */
[----:B------:R-:W-:Y:S01]  /*92c0*/  FMUL R204, R128, UR17 ;  /* 0x0000001180cc7c20 */ /* 0x000fe20008400000 */
[----:B-1----:R-:W-:Y:S01]  /*92d0*/  IMAD.WIDE R202, R2, 0x2, R156 ;  /* 0x0000000202ca7825 */ /* 0x002fe200078e029c */
[----:B-----5:R1:W-:Y:S03]  /*92e0*/  STS.U16 [R132+UR7+0x10c00], R200 ;  /* 0x010c00c884007988 */ /* 0x0203e60008000407 */
[----:B------:R-:W-:Y:S01]  /*92f0*/  FMNMX3 R0, R0, R201, R204, !PT ;  /* 0x000000c900007276 */ /* 0x000fe200078000cc */
[----:B------:R-:W-:Y:S01]  /*9300*/  FMUL R201, R129, UR17 ;  /* 0x0000001181c97c20 */ /* 0x000fe20008400000 */
[----:B------:R-:W-:Y:S01]  /*9310*/  FMUL R204, R130, UR17 ;  /* 0x0000001182cc7c20 */ /* 0x000fe20008400000 */
[----:B------:R2:W3:Y:S04]  /*9320*/  LDG.E.U16 R181, desc[UR18][R202.64] ;  /* 0x00000012cab57981 */ /* 0x0004e8000c1e1500 */
[----:B------:R-:W-:Y:S01]  /*9330*/  FMNMX3 R0, R0, R201, R204, !PT ;  /* 0x000000c900007276 */ /* 0x000fe200078000cc */
[----:B-1----:R-:W-:-:S04]  /*9340*/  IMAD.WIDE R200, R2, 0x2, R164 ;  /* 0x0000000202c87825 */ /* 0x002fc800078e02a4 */
[C---:B--2---:R-:W-:Y:S02]  /*9350*/  IMAD.WIDE R202, R2.reuse, 0x2, R140 ;  /* 0x0000000202ca7825 */ /* 0x044fe400078e028c */
[----:B------:R-:W2:Y:S02]  /*9360*/  LDG.E.U16 R201, desc[UR18][R200.64] ;  /* 0x00000012c8c97981 */ /* 0x000ea4000c1e1500 */
[----:B------:R-:W-:-:S06]  /*9370*/  IMAD.WIDE R204, R2, 0x2, R148 ;  /* 0x0000000202cc7825 */ /* 0x000fcc00078e0294 */
[----:B------:R-:W4:Y:S04]  /*9380*/  LDG.E.U16 R204, desc[UR18][R204.64] ;  /* 0x00000012cccc7981 */ /* 0x000f28000c1e1500 */
[----:B------:R1:W5:Y:S02]  /*9390*/  LDG.E.U16 R200, desc[UR18][R202.64] ;  /* 0x00000012cac87981 */ /* 0x000364000c1e1500 */
[----:B-1----:R-:W-:-:S05]  /*93a0*/  IMAD.WIDE R202, R2, 0x2, R196 ;  /* 0x0000000202ca7825 */ /* 0x002fca00078e02c4 */
[----:B------:R1:W4:Y:S02]  /*93b0*/  LDG.E.U16 R205, desc[UR18][R202.64] ;  /* 0x00000012cacd7981 */ /* 0x000324000c1e1500 */
        /* <DEDUP_REMOVED lines=8> */
[----:B-1----:R-:W-:-:S06]  /*9440*/  IMAD.WIDE R202, R2, 0x2, R154 ;  /* 0x0000000202ca7825 */ /* 0x002fcc00078e029a */
[----:B------:R-:W4:Y:S01]  /*9450*/  LDG.E.U16 R202, desc[UR18][R202.64] ;  /* 0x00000012caca7981 */ /* 0x000f22000c1e1500 */
[----:B------:R-:W-:Y:S01]  /*9460*/  FMUL R210, R131, UR17 ;  /* 0x0000001183d27c20 */ /* 0x000fe20008400000 */
[----:B------:R-:W-:-:S04]  /*9470*/  LOP3.LUT R211, R132, 0x20, RZ, 0x3c, !PT ;  /* 0x0000002084d37812 */ /* 0x000fc800078e3cff */
[----:B------:R-:W-:-:S05]  /*9480*/  FMNMX3 R0, R0, R210, R180, !PT ;  /* 0x000000d200007276 */ /* 0x000fca00078000b4 */
[----:B------:R-:W-:-:S04]  /*9490*/  FFMA R10, R10, UR17, -R0 ;  /* 0x000000110a0a7c23 */ /* 0x000fc80008000800 */
[----:B------:R-:W-:Y:S01]  /*94a0*/  FMUL R10, R10, 1.4426950216293334961 ;  /* 0x3fb8aa3b0a0a7820 */ /* 0x000fe20000400000 */
[--C-:B------:R-:W-:Y:S01]  /*94b0*/  FFMA R13, R13, UR17, -R0.reuse ;  /* 0x000000110d0d7c23 */ /* 0x100fe20008000800 */
[--C-:B------:R-:W-:Y:S01]  /*94c0*/  FFMA R14, R14, UR17, -R0.reuse ;  /* 0x000000110e0e7c23 */ /* 0x100fe20008000800 */
[----:B------:R-:W-:-:S04]  /*94d0*/  FFMA R16, R16, UR17, -R0 ;  /* 0x0000001110107c23 */ /* 0x000fc80008000800 */
[----:B------:R-:W-:Y:S01]  /*94e0*/  FMUL R16, R16, 1.4426950216293334961 ;  /* 0x3fb8aa3b10107820 */ /* 0x000fe20000400000 */
[----:B---3--:R-:W-:Y:S04]  /*94f0*/  STS.U16 [R132+UR7+0x11400], R181 ;  /* 0x011400b584007988 */ /* 0x008fe80008000407 */
[----:B--2---:R-:W-:Y:S04]  /*9500*/  STS.U16 [R132+UR7+0x11000], R201 ;  /* 0x011000c984007988 */ /* 0x004fe80008000407 */
[----:B-----5:R1:W-:Y:S02]  /*9510*/  STS.U16 [R132+UR7+0x11c00], R200 ;  /* 0x011c00c884007988 */ /* 0x0203e40008000407 */
[----:B-1----:R-:W-:-:S05]  /*9520*/  IMAD.WIDE R200, R2, 0x2, R146 ;  /* 0x0000000202c87825 */ /* 0x002fca00078e0292 */
[----:B------:R1:W2:Y:S04]  /*9530*/  LDG.E.U16 R181, desc[UR18][R200.64] ;  /* 0x00000012c8b57981 */ /* 0x0002a8000c1e1500 */
[----:B----4-:R-:W-:Y:S04]  /*9540*/  STS.U16 [R132+UR7+0x11800], R204 ;  /* 0x011800cc84007988 */ /* 0x010fe80008000407 */
[----:B------:R-:W-:Y:S04]  /*9550*/  STS.U16 [R211+UR7+0x10100], R205 ;  /* 0x010100cdd3007988 */ /* 0x000fe80008000407 */
[----:B------:R-:W-:Y:S01]  /*9560*/  STS.U16 [R211+UR7+0x10500], R206 ;  /* 0x010500ced3007988 */ /* 0x000fe20008000407 */
[----:B-1----:R-:W-:-:S03]  /*9570*/  FFMA R200, R11, UR17, -R0 ;  /* 0x000000110bc87c23 */ /* 0x002fc60008000800 */
[----:B------:R-:W-:Y:S01]  /*9580*/  STS.U16 [R211+UR7+0x10900], R207 ;  /* 0x010900cfd3007988 */ /* 0x000fe20008000407 */
[----:B------:R-:W-:-:S03]  /*9590*/  FMUL R200, R200, 1.4426950216293334961 ;  /* 0x3fb8aa3bc8c87820 */ /* 0x000fc60000400000 */
[----:B------:R-:W-:Y:S04]  /*95a0*/  STS.U16 [R211+UR7+0x10d00], R208 ;  /* 0x010d00d0d3007988 */ /* 0x000fe80008000407 */
[----:B------:R-:W-:Y:S04]  /*95b0*/  STS.U16 [R211+UR7+0x11100], R209 ;  /* 0x011100d1d3007988 */ /* 0x000fe80008000407 */
[----:B------:R1:W-:Y:S02]  /*95c0*/  STS.U16 [R211+UR7+0x11500], R202 ;  /* 0x011500cad3007988 */ /* 0x0003e40008000407 */
[----:B-1----:R-:W-:-:S02]  /*95d0*/  FFMA R202, R12, UR17, -R0 ;  /* 0x000000110cca7c23 */ /* 0x002fc40008000800 */
[----:B------:R1:W-:Y:S02]  /*95e0*/  MUFU.EX2 R12, R10 ;  /* 0x0000000a000c7308 */ /* 0x0003e40000000800 */
[----:B-1----:R-:W-:-:S05]  /*95f0*/  IMAD.WIDE R10, R2, 0x2, R138 ;  /* 0x00000002020a7825 */ /* 0x002fca00078e028a */
[----:B------:R1:W3:Y:S02]  /*9600*/  LDG.E.U16 R201, desc[UR18][R10.64] ;  /* 0x000000120ac97981 */ /* 0x0002e4000c1e1500 */
[----:B-1----:R-:W-:Y:S01]  /*9610*/  FMUL R11, R202, 1.4426950216293334961 ;  /* 0x3fb8aa3bca0b7820 */ /* 0x002fe20000400000 */
[C---:B------:R-:W-:Y:S01]  /*9620*/  IMAD.WIDE R202, R2.reuse, 0x2, R194 ;  /* 0x0000000202ca7825 */ /* 0x040fe200078e02c2 */
[----:B------:R1:W-:Y:S04]  /*9630*/  MUFU.EX2 R10, R200 ;  /* 0x000000c8000a7308 */ /* 0x0003e80000000800 */
[----:B-1----:R1:W4:Y:S01]  /*9640*/  LDG.E.U16 R200, desc[UR18][R202.64] ;  /* 0x00000012cac87981 */ /* 0x002322000c1e1500 */
[----:B------:R-:W-:-:S04]  /*9650*/  IMAD.WIDE R204, R2, 0x2, R176 ;  /* 0x0000000202cc7825 */ /* 0x000fc800078e02b0 */
[----:B-1----:R-:W-:-:S06]  /*9660*/  IMAD.WIDE R202, R2, 0x2, R186 ;  /* 0x0000000202ca7825 */ /* 0x002fcc00078e02ba */
[----:B------:R1:W5:Y:S01]  /*9670*/  LDG.E.U16 R202, desc[UR18][R202.64] ;  /* 0x00000012caca7981 */ /* 0x000362000c1e1500 */
[----:B------:R-:W-:-:S04]  /*9680*/  IMAD.WIDE R206, R2, 0x2, R160 ;  /* 0x0000000202ce7825 */ /* 0x000fc800078e02a0 */
[----:B-1----:R-:W-:Y:S01]  /*9690*/  FMUL R203, R13, 1.4426950216293334961 ;  /* 0x3fb8aa3b0dcb7820 */ /* 0x002fe20000400000 */
[----:B------:R-:W-:-:S03]  /*96a0*/  FMUL R13, R14, 1.4426950216293334961 ;  /* 0x3fb8aa3b0e0d7820 */ /* 0x000fc60000400000 */
[----:B------:R1:W-:Y:S01]  /*96b0*/  MUFU.EX2 R14, R203 ;  /* 0x000000cb000e7308 */ /* 0x0003e20000000800 */
[----:B------:R-:W-:Y:S01]  /*96c0*/  FFMA R208, R18, UR17, -R0 ;  /* 0x0000001112d07c23 */ /* 0x000fe20008000800 */
[----:B-1----:R1:W5:Y:S06]  /*96d0*/  LDG.E.U16 R203, desc[UR18][R204.64] ;  /* 0x00000012cccb7981 */ /* 0x00236c000c1e1500 */
[----:B------:R0:W-:Y:S01]  /*96e0*/  MUFU.EX2 R18, R16 ;  /* 0x0000001000127308 */ /* 0x0001e20000000800 */
[----:B-1----:R-:W-:-:S06]  /*96f0*/  IMAD.WIDE R204, R2, 0x2, R168 ;  /* 0x0000000202cc7825 */ /* 0x002fcc00078e02a8 */
[----:B------:R-:W5:Y:S04]  /*9700*/  LDG.E.U16 R204, desc[UR18][R204.64] ;  /* 0x00000012cccc7981 */ /* 0x000f68000c1e1500 */
[----:B------:R1:W5:Y:S02]  /*9710*/  LDG.E.U16 R205, desc[UR18][R206.64] ;  /* 0x00000012cecd7981 */ /* 0x000364000c1e1500 */
[----:B-1----:R-:W-:Y:S01]  /*9720*/  FFMA R206, R17, UR17, -R0 ;  /* 0x0000001111ce7c23 */ /* 0x002fe20008000800 */
[----:B0-----:R-:W-:-:S04]  /*9730*/  IMAD.WIDE R16, R2, 0x2, R152 ;  /* 0x0000000202107825 */ /* 0x001fc800078e0298 */
[----:B------:R-:W-:Y:S01]  /*9740*/  FMUL R206, R206, 1.4426950216293334961 ;  /* 0x3fb8aa3bcece7820 */ /* 0x000fe20000400000 */
[----:B------:R0:W5:Y:S02]  /*9750*/  LDG.E.U16 R207, desc[UR18][R16.64] ;  /* 0x0000001210cf7981 */ /* 0x000164000c1e1500 */
[----:B0-----:R-:W-:Y:S01]  /*9760*/  FMUL R17, R208, 1.4426950216293334961 ;  /* 0x3fb8aa3bd0117820 */ /* 0x001fe20000400000 */
[C---:B------:R-:W-:Y:S01]  /*9770*/  IMAD.WIDE R208, R2.reuse, 0x2, R144 ;  /* 0x0000000202d07825 */ /* 0x040fe200078e0290 */
[----:B------:R0:W-:Y:S04]  /*9780*/  MUFU.EX2 R16, R206 ;  /* 0x000000ce00107308 */ /* 0x0001e80000000800 */
[----:B0-----:R0:W5:Y:S02]  /*9790*/  LDG.E.U16 R206, desc[UR18][R208.64] ;  /* 0x00000012d0ce7981 */ /* 0x001164000c1e1500 */
[----:B0-----:R-:W-:-:S06]  /*97a0*/  IMAD.WIDE R208, R2, 0x2, R136 ;  /* 0x0000000202d07825 */ /* 0x001fcc00078e0288 */
[----:B------:R0:W5:Y:S01]  /*97b0*/  LDG.E.U16 R208, desc[UR18][R208.64] ;  /* 0x00000012d0d07981 */ /* 0x000162000c1e1500 */
[--C-:B------:R-:W-:Y:S01]  /*97c0*/  FFMA R68, R68, UR17, -R0.reuse ;  /* 0x0000001144447c23 */ /* 0x100fe20008000800 */
[----:B------:R-:W-:-:S03]  /*97d0*/  FFMA R69, R69, UR17, -R0 ;  /* 0x0000001145457c23 */ /* 0x000fc60008000800 */
[----:B------:R-:W-:Y:S01]  /*97e0*/  FMUL R68, R68, 1.4426950216293334961 ;  /* 0x3fb8aa3b44447820 */ /* 0x000fe20000400000 */
[--C-:B------:R-:W-:Y:S01]  /*97f0*/  FFMA R4, R4, UR17, -R0.reuse ;  /* 0x0000001104047c23 */ /* 0x100fe20008000800 */
[--C-:B------:R-:W-:Y:S01]  /*9800*/  FFMA R5, R5, UR17, -R0.reuse ;  /* 0x0000001105057c23 */ /* 0x100fe20008000800 */
[----:B------:R-:W-:Y:S01]  /*9810*/  FMUL R69, R69, 1.4426950216293334961 ;  /* 0x3fb8aa3b45457820 */ /* 0x000fe20000400000 */
[--C-:B------:R-:W-:Y:S01]  /*9820*/  FFMA R6, R6, UR17, -R0.reuse ;  /* 0x0000001106067c23 */ /* 0x100fe20008000800 */
[----:B------:R-:W-:Y:S01]  /*9830*/  FMUL R4, R4, 1.4426950216293334961 ;  /* 0x3fb8aa3b04047820 */ /* 0x000fe20000400000 */
[----:B------:R-:W-:Y:S01]  /*9840*/  FMUL R5, R5, 1.4426950216293334961 ;  /* 0x3fb8aa3b05057820 */ /* 0x000fe20000400000 */
[--C-:B------:R-:W-:Y:S01]  /*9850*/  FFMA R7, R7, UR17, -R0.reuse ;  /* 0x0000001107077c23 */ /* 0x100fe20008000800 */
[----:B------:R-:W-:Y:S01]  /*9860*/  FMUL R6, R6, 1.4426950216293334961 ;  /* 0x3fb8aa3b06067820 */ /* 0x000fe20000400000 */
[----:B------:R-:W-:Y:S02]  /*9870*/  FFMA R8, R8, UR17, -R0 ;  /* 0x0000001108087c23 */ /* 0x000fe40008000800 */
[----:B------:R-:W-:Y:S01]  /*9880*/  MUFU.EX2 R4, R4 ;  /* 0x0000000400047308 */ /* 0x000fe20000000800 */
[----:B------:R-:W-:Y:S01]  /*9890*/  FMUL R7, R7, 1.4426950216293334961 ;  /* 0x3fb8aa3b07077820 */ /* 0x000fe20000400000 */
[----:B------:R-:W-:-:S06]  /*98a0*/  FMUL R8, R8, 1.4426950216293334961 ;  /* 0x3fb8aa3b08087820 */ /* 0x000fcc0000400000 */
[----:B------:R-:W1:Y:S01]  /*98b0*/  MUFU.EX2 R5, R5 ;  /* 0x0000000500057308 */ /* 0x000e620000000800 */
[----:B------:R-:W-:-:S07]  /*98c0*/  FFMA R9, R9, UR17, -R0 ;  /* 0x0000001109097c23 */ /* 0x000fce0008000800 */
[----:B------:R-:W0:Y:S01]  /*98d0*/  MUFU.EX2 R6, R6 ;  /* 0x0000000600067308 */ /* 0x000e220000000800 */
[----:B------:R-:W-:Y:S01]  /*98e0*/  FMUL R9, R9, 1.4426950216293334961 ;  /* 0x3fb8aa3b09097820 */ /* 0x000fe20000400000 */
[----:B--2---:R2:W-:Y:S06]  /*98f0*/  STS.U16 [R211+UR7+0x11900], R181 ;  /* 0x011900b5d3007988 */ /* 0x0045ec0008000407 */
[----:B--2---:R2:W-:Y:S02]  /*9900*/  MUFU.EX2 R181, R68 ;  /* 0x0000004400b57308 */ /* 0x0045e40000000800 */
[----:B--2---:R-:W-:-:S06]  /*9910*/  FFMA R68, R70, UR17, -R0 ;  /* 0x0000001146447c23 */ /* 0x004fcc0008000800 */
[----:B------:R2:W-:Y:S01]  /*9920*/  MUFU.EX2 R70, R69 ;  /* 0x0000004500467308 */ /* 0x0005e20000000800 */
[----:B------:R-:W-:Y:S01]  /*9930*/  FMUL R68, R68, 1.4426950216293334961 ;  /* 0x3fb8aa3b44447820 */ /* 0x000fe20000400000 */
[----:B--2---:R-:W-:-:S06]  /*9940*/  FFMA R69, R71, UR17, -R0 ;  /* 0x0000001147457c23 */ /* 0x004fcc0008000800 */
[----:B------:R2:W-:Y:S01]  /*9950*/  MUFU.EX2 R71, R68 ;  /* 0x0000004400477308 */ /* 0x0005e20000000800 */
[----:B------:R-:W-:Y:S01]  /*9960*/  FMUL R69, R69, 1.4426950216293334961 ;  /* 0x3fb8aa3b45457820 */ /* 0x000fe20000400000 */
[----:B--2---:R-:W-:-:S06]  /*9970*/  FFMA R68, R72, UR17, -R0 ;  /* 0x0000001148447c23 */ /* 0x004fcc0008000800 */
[----:B------:R2:W-:Y:S01]  /*9980*/  MUFU.EX2 R72, R69 ;  /* 0x0000004500487308 */ /* 0x0005e20000000800 */
[----:B------:R-:W-:Y:S01]  /*9990*/  FMUL R68, R68, 1.4426950216293334961 ;  /* 0x3fb8aa3b44447820 */ /* 0x000fe20000400000 */
[----:B--2---:R-:W-:-:S06]  /*99a0*/  FFMA R69, R73, UR17, -R0 ;  /* 0x0000001149457c23 */ /* 0x004fcc0008000800 */
[----:B------:R-:W2:Y:S08]  /*99b0*/  MUFU.EX2 R7, R7 ;  /* 0x0000000700077308 */ /* 0x000eb00000000800 */
[----:B------:R0:W-:Y:S02]  /*99c0*/  MUFU.EX2 R73, R68 ;  /* 0x0000004400497308 */ /* 0x0001e40000000800 */
[----:B0-----:R-:W-:-:S06]  /*99d0*/  FFMA R68, R74, UR17, -R0 ;  /* 0x000000114a447c23 */ /* 0x001fcc0008000800 */
[----:B------:R-:W0:Y:S01]  /*99e0*/  MUFU.EX2 R8, R8 ;  /* 0x0000000800087308 */ /* 0x000e220000000800 */
[----:B------:R-:W-:-:S07]  /*99f0*/  FMUL R68, R68, 1.4426950216293334961 ;  /* 0x3fb8aa3b44447820 */ /* 0x000fce0000400000 */
[----:B------:R-:W0:Y:S01]  /*9a00*/  MUFU.EX2 R9, R9 ;  /* 0x0000000900097308 */ /* 0x000e220000000800 */
[----:B------:R-:W-:-:S07]  /*9a10*/  FFMA R15, R15, UR17, -R0 ;  /* 0x000000110f0f7c23 */ /* 0x000fce0008000800 */
[----:B------:R-:W0:Y:S01]  /*9a20*/  MUFU.EX2 R11, R11 ;  /* 0x0000000b000b7308 */ /* 0x000e220000000800 */
[----:B---3--:R-:W-:Y:S01]  /*9a30*/  STS.U16 [R211+UR7+0x11d00], R201 ;  /* 0x011d00c9d3007988 */ /* 0x008fe20008000407 */
[----:B------:R-:W-:-:S03]  /*9a40*/  FMUL R15, R15, 1.4426950216293334961 ;  /* 0x3fb8aa3b0f0f7820 */ /* 0x000fc60000400000 */
[----:B----4-:R3:W-:Y:S03]  /*9a50*/  STS.U16 [R252+UR7+0x10200], R200 ;  /* 0x010200c8fc007988 */ /* 0x0107e60008000407 */
[----:B---3--:R1:W-:Y:S02]  /*9a60*/  MUFU.EX2 R200, R68 ;  /* 0x0000004400c87308 */ /* 0x0083e40000000800 */
[----:B-1----:R-:W-:-:S04]  /*9a70*/  FADD R68, R4, R5 ;  /* 0x0000000504447221 */ /* 0x002fc80000000000 */
[----:B------:R-:W-:-:S04]  /*9a80*/  FADD R68, R6, R68 ;  /* 0x0000004406447221 */ /* 0x000fc80000000000 */
[----:B--2---:R-:W-:-:S04]  /*9a90*/  FADD R68, R7, R68 ;  /* 0x0000004407447221 */ /* 0x004fc80000000000 */
[----:B0-----:R-:W-:Y:S01]  /*9aa0*/  FADD R68, R8, R68 ;  /* 0x0000004408447221 */ /* 0x001fe20000000000 */
[----:B------:R-:W0:Y:S03]  /*9ab0*/  MUFU.EX2 R13, R13 ;  /* 0x0000000d000d7308 */ /* 0x000e260000000800 */
[----:B------:R-:W-:-:S04]  /*9ac0*/  FADD R68, R9, R68 ;  /* 0x0000004409447221 */ /* 0x000fc80000000000 */
[----:B------:R-:W-:Y:S01]  /*9ad0*/  FADD R68, R12, R68 ;  /* 0x000000440c447221 */ /* 0x000fe20000000000 */
[----:B------:R-:W1:Y:S03]  /*9ae0*/  MUFU.EX2 R15, R15 ;  /* 0x0000000f000f7308 */ /* 0x000e660000000800 */
[----:B------:R-:W-:Y:S01]  /*9af0*/  FADD R68, R10, R68 ;  /* 0x000000440a447221 */ /* 0x000fe20000000000 */
[----:B------:R-:W-:-:S03]  /*9b00*/  FFMA R19, R19, UR17, -R0 ;  /* 0x0000001113137c23 */ /* 0x000fc60008000800 */
[----:B------:R-:W-:Y:S01]  /*9b10*/  FADD R68, R11, R68 ;  /* 0x000000440b447221 */ /* 0x000fe20000000000 */
[----:B------:R-:W-:Y:S01]  /*9b20*/  FMUL R19, R19, 1.4426950216293334961 ;  /* 0x3fb8aa3b13137820 */ /* 0x000fe20000400000 */
[----:B------:R-:W-:Y:S02]  /*9b30*/  FFMA R20, R20, UR17, -R0 ;  /* 0x0000001114147c23 */ /* 0x000fe40008000800 */
[----:B------:R-:W-:Y:S01]  /*9b40*/  FADD R68, R14, R68 ;  /* 0x000000440e447221 */ /* 0x000fe20000000000 */
[----:B------:R-:W2:Y:S01]  /*9b50*/  MUFU.EX2 R17, R17 ;  /* 0x0000001100117308 */ /* 0x000ea20000000800 */
[----:B------:R-:W-:Y:S01]  /*9b60*/  FMUL R20, R20, 1.4426950216293334961 ;  /* 0x3fb8aa3b14147820 */ /* 0x000fe20000400000 */
[----:B------:R-:W-:Y:S01]  /*9b70*/  FFMA R21, R21, UR17, -R0 ;  /* 0x0000001115157c23 */ /* 0x000fe20008000800 */
[----:B0-----:R-:W-:Y:S01]  /*9b80*/  FADD R68, R13, R68 ;  /* 0x000000440d447221 */ /* 0x001fe20000000000 */
[----:B------:R-:W-:Y:S02]  /*9b90*/  FFMA R22, R22, UR17, -R0 ;  /* 0x0000001116167c23 */ /* 0x000fe40008000800 */
[----:B------:R-:W-:Y:S01]  /*9ba0*/  FMUL R21, R21, 1.4426950216293334961 ;  /* 0x3fb8aa3b15157820 */ /* 0x000fe20000400000 */
[----:B-1----:R-:W-:Y:S01]  /*9bb0*/  FADD R68, R15, R68 ;  /* 0x000000440f447221 */ /* 0x002fe20000000000 */
[----:B------:R-:W0:Y:S01]  /*9bc0*/  MUFU.EX2 R19, R19 ;  /* 0x0000001300137308 */ /* 0x000e220000000800 */
[----:B------:R-:W-:Y:S01]  /*9bd0*/  FMUL R22, R22, 1.4426950216293334961 ;  /* 0x3fb8aa3b16167820 */ /* 0x000fe20000400000 */
[----:B------:R-:W-:Y:S01]  /*9be0*/  FFMA R23, R23, UR17, -R0 ;  /* 0x0000001117177c23 */ /* 0x000fe20008000800 */
[----:B------:R-:W-:-:S05]  /*9bf0*/  FADD R68, R18, R68 ;  /* 0x0000004412447221 */ /* 0x000fca0000000000 */
[----:B------:R-:W1:Y:S01]  /*9c00*/  MUFU.EX2 R20, R20 ;  /* 0x0000001400147308 */ /* 0x000e620000000800 */
[----:B------:R-:W-:Y:S01]  /*9c10*/  F2FP.BF16.F32.PACK_AB R4, R5, R4 ;  /* 0x000000040504723e */ /* 0x000fe200000010ff */
[----:B------:R-:W-:Y:S01]  /*9c20*/  FADD R68, R16, R68 ;  /* 0x0000004410447221 */ /* 0x000fe20000000000 */
[----:B------:R-:W-:Y:S01]  /*9c30*/  FMUL R23, R23, 1.4426950216293334961 ;  /* 0x3fb8aa3b17177820 */ /* 0x000fe20000400000 */
[----:B------:R-:W-:Y:S01]  /*9c40*/  FFMA R24, R24, UR17, -R0 ;  /* 0x0000001118187c23 */ /* 0x000fe20008000800 */
[----:B------:R-:W-:-:S03]  /*9c50*/  F2FP.BF16.F32.PACK_AB R5, R7, R6 ;  /* 0x000000060705723e */ /* 0x000fc600000010ff */
[----:B------:R-:W3:Y:S01]  /*9c60*/  MUFU.EX2 R21, R21 ;  /* 0x0000001500157308 */ /* 0x000ee20000000800 */
[----:B------:R-:W-:Y:S02]  /*9c70*/  F2FP.BF16.F32.PACK_AB R6, R9, R8 ;  /* 0x000000080906723e */ /* 0x000fe400000010ff */
[----:B------:R-:W-:Y:S01]  /*9c80*/  F2FP.BF16.F32.PACK_AB R8, R14, R11 ;  /* 0x0000000b0e08723e */ /* 0x000fe200000010ff */
[----:B--2---:R-:W-:Y:S01]  /*9c90*/  FADD R11, R17, R68 ;  /* 0x00000044110b7221 */ /* 0x004fe20000000000 */
[----:B------:R-:W-:Y:S01]  /*9ca0*/  FMUL R24, R24, 1.4426950216293334961 ;  /* 0x3fb8aa3b18187820 */ /* 0x000fe20000400000 */
[--C-:B------:R-:W-:Y:S02]  /*9cb0*/  FFMA R25, R25, UR17, -R0.reuse ;  /* 0x0000001119197c23 */ /* 0x100fe40008000800 */
[----:B------:R-:W2:Y:S01]  /*9cc0*/  MUFU.EX2 R22, R22 ;  /* 0x0000001600167308 */ /* 0x000ea20000000800 */
[----:B0-----:R-:W-:Y:S01]  /*9cd0*/  FADD R11, R19, R11 ;  /* 0x0000000b130b7221 */ /* 0x001fe20000000000 */
[----:B------:R-:W-:Y:S01]  /*9ce0*/  FMUL R25, R25, 1.4426950216293334961 ;  /* 0x3fb8aa3b19197820 */ /* 0x000fe20000400000 */
[----:B------:R-:W-:Y:S01]  /*9cf0*/  FFMA R26, R26, UR17, -R0 ;  /* 0x000000111a1a7c23 */ /* 0x000fe20008000800 */
[----:B------:R-:W-:-:S04]  /*9d00*/  F2FP.BF16.F32.PACK_AB R7, R10, R12 ;  /* 0x0000000c0a07723e */ /* 0x000fc800000010ff */
[----:B------:R-:W0:Y:S01]  /*9d10*/  MUFU.EX2 R23, R23 ;  /* 0x0000001700177308 */ /* 0x000e220000000800 */
[----:B-1----:R-:W-:Y:S01]  /*9d20*/  FADD R12, R20, R11 ;  /* 0x0000000b140c7221 */ /* 0x002fe20000000000 */
[----:B------:R-:W-:Y:S01]  /*9d30*/  FMUL R26, R26, 1.4426950216293334961 ;  /* 0x3fb8aa3b1a1a7820 */ /* 0x000fe20000400000 */
[----:B------:R-:W-:-:S05]  /*9d40*/  FFMA R27, R27, UR17, -R0 ;  /* 0x000000111b1b7c23 */ /* 0x000fca0008000800 */
[----:B------:R-:W1:Y:S01]  /*9d50*/  MUFU.EX2 R24, R24 ;  /* 0x0000001800187308 */ /* 0x000e620000000800 */
[----:B---3--:R-:W-:Y:S01]  /*9d60*/  FADD R12, R21, R12 ;  /* 0x0000000c150c7221 */ /* 0x008fe20000000000 */
[----:B------:R-:W-:Y:S01]  /*9d70*/  FMUL R27, R27, 1.4426950216293334961 ;  /* 0x3fb8aa3b1b1b7820 */ /* 0x000fe20000400000 */
[----:B------:R-:W-:Y:S01]  /*9d80*/  FFMA R28, R28, UR17, -R0 ;  /* 0x000000111c1c7c23 */ /* 0x000fe20008000800 */
[----:B------:R-:W-:-:S04]  /*9d90*/  F2FP.BF16.F32.PACK_AB R9, R15, R13 ;  /* 0x0000000d0f09723e */ /* 0x000fc800000010ff */
[----:B------:R-:W3:Y:S01]  /*9da0*/  MUFU.EX2 R25, R25 ;  /* 0x0000001900197308 */ /* 0x000ee20000000800 */
[----:B--2---:R-:W-:Y:S01]  /*9db0*/  FADD R13, R22, R12 ;  /* 0x0000000c160d7221 */ /* 0x004fe20000000000 */
[----:B------:R-:W-:Y:S01]  /*9dc0*/  FMUL R28, R28, 1.4426950216293334961 ;  /* 0x3fb8aa3b1c1c7820 */ /* 0x000fe20000400000 */
[----:B------:R-:W-:-:S05]  /*9dd0*/  FFMA R29, R29, UR17, -R0 ;  /* 0x000000111d1d7c23 */ /* 0x000fca0008000800 */
[----:B------:R-:W2:Y:S01]  /*9de0*/  MUFU.EX2 R26, R26 ;  /* 0x0000001a001a7308 */ /* 0x000ea20000000800 */
[----:B0-----:R-:W-:Y:S01]  /*9df0*/  FADD R13, R23, R13 ;  /* 0x0000000d170d7221 */ /* 0x001fe20000000000 */
[----:B------:R-:W-:Y:S01]  /*9e00*/  FMUL R29, R29, 1.4426950216293334961 ;  /* 0x3fb8aa3b1d1d7820 */ /* 0x000fe20000400000 */
[----:B------:R-:W-:-:S05]  /*9e10*/  FFMA R30, R30, UR17, -R0 ;  /* 0x000000111e1e7c23 */ /* 0x000fca0008000800 */
[----:B------:R-:W0:Y:S01]  /*9e20*/  MUFU.EX2 R27, R27 ;  /* 0x0000001b001b7308 */ /* 0x000e220000000800 */
[----:B-1----:R-:W-:Y:S01]  /*9e30*/  FADD R13, R24, R13 ;  /* 0x0000000d180d7221 */ /* 0x002fe20000000000 */
[----:B------:R-:W-:Y:S01]  /*9e40*/  FMUL R30, R30, 1.4426950216293334961 ;  /* 0x3fb8aa3b1e1e7820 */ /* 0x000fe20000400000 */
[----:B------:R-:W-:Y:S01]  /*9e50*/  FFMA R31, R31, UR17, -R0 ;  /* 0x000000111f1f7c23 */ /* 0x000fe20008000800 */
[----:B------:R-:W-:-:S04]  /*9e60*/  F2FP.BF16.F32.PACK_AB R10, R16, R18 ;  /* 0x00000012100a723e */ /* 0x000fc800000010ff */
[----:B------:R-:W1:Y:S01]  /*9e70*/  MUFU.EX2 R28, R28 ;  /* 0x0000001c001c7308 */ /* 0x000e620000000800 */
[----:B---3--:R-:W-:Y:S01]  /*9e80*/  FADD R16, R25, R13 ;  /* 0x0000000d19107221 */ /* 0x008fe20000000000 */
[----:B------:R-:W-:Y:S01]  /*9e90*/  FMUL R31, R31, 1.4426950216293334961 ;  /* 0x3fb8aa3b1f1f7820 */ /* 0x000fe20000400000 */
[----:B------:R-:W-:-:S05]  /*9ea0*/  FFMA R32, R32, UR17, -R0 ;  /* 0x0000001120207c23 */ /* 0x000fca0008000800 */
        /* <DEDUP_REMOVED lines=9> */
[----:B------:R-:W-:Y:S01]  /*9f40*/  FFMA R35, R35, UR17, -R0 ;  /* 0x0000001123237c23 */ /* 0x000fe20008000800 */
[----:B-1----:R-:W-:Y:S01]  /*9f50*/  FADD R16, R28, R16 ;  /* 0x000000101c107221 */ /* 0x002fe20000000000 */
[----:B------:R-:W-:Y:S01]  /*9f60*/  FMUL R34, R34, 1.4426950216293334961 ;  /* 0x3fb8aa3b22227820 */ /* 0x000fe20000400000 */
[----:B------:R-:W1:Y:S04]  /*9f70*/  S2R R213, SR_TID.X ;  /* 0x0000000000d57919 */ /* 0x000e680000002100 */
[----:B------:R-:W4:Y:S01]  /*9f80*/  MUFU.EX2 R32, R32 ;  /* 0x0000002000207308 */ /* 0x000f220000000800 */
[----:B------:R-:W-:Y:S01]  /*9f90*/  FMUL R35, R35, 1.4426950216293334961 ;  /* 0x3fb8aa3b23237820 */ /* 0x000fe20000400000 */
[----:B---3--:R-:W-:Y:S01]  /*9fa0*/  FADD R16, R29, R16 ;  /* 0x000000101d107221 */ /* 0x008fe20000000000 */
[----:B------:R-:W-:-:S05]  /*9fb0*/  FFMA R209, R36, UR17, -R0 ;  /* 0x0000001124d17c23 */ /* 0x000fca0008000800 */
[----:B------:R-:W3:Y:S01]  /*9fc0*/  MUFU.EX2 R33, R33 ;  /* 0x0000002100217308 */ /* 0x000ee20000000800 */
[----:B------:R-:W-:Y:S01]  /*9fd0*/  FFMA R37, R37, UR17, -R0 ;  /* 0x0000001125257c23 */ /* 0x000fe20008000800 */
[----:B--2---:R-:W-:-:S06]  /*9fe0*/  FADD R16, R30, R16 ;  /* 0x000000101e107221 */ /* 0x004fcc0000000000 */
[----:B------:R-:W2:Y:S01]  /*9ff0*/  MUFU.EX2 R34, R34 ;  /* 0x0000002200227308 */ /* 0x000ea20000000800 */
[----:B------:R-:W-:Y:S01]  /*a000*/  FMUL R37, R37, 1.4426950216293334961 ;  /* 0x3fb8aa3b25257820 */ /* 0x000fe20000400000 */
[----:B0-----:R-:W-:-:S06]  /*a010*/  FADD R16, R31, R16 ;  /* 0x000000101f107221 */ /* 0x001fcc0000000000 */
[----:B------:R0:W1:Y:S01]  /*a020*/  MUFU.EX2 R36, R35 ;  /* 0x0000002300247308 */ /* 0x0000620000000800 */
[----:B------:R-:W-:Y:S01]  /*a030*/  FFMA R18, R90, UR17, -R0 ;  /* 0x000000115a127c23 */ /* 0x000fe20008000800 */
[----:B----4-:R-:W-:Y:S01]  /*a040*/  FADD R16, R32, R16 ;  /* 0x0000001020107221 */ /* 0x010fe20000000000 */
[----:B0-----:R-:W-:Y:S01]  /*a050*/  FMUL R35, R209, 1.4426950216293334961 ;  /* 0x3fb8aa3bd1237820 */ /* 0x001fe20000400000 */
[--C-:B------:R-:W-:Y:S01]  /*a060*/  FFMA R209, R38, UR17, -R0.reuse ;  /* 0x0000001126d17c23 */ /* 0x100fe20008000800 */
[----:B------:R-:W-:-:S03]  /*a070*/  FFMA R39, R39, UR17, -R0 ;  /* 0x0000001127277c23 */ /* 0x000fc60008000800 */
[----:B------:R0:W-:Y:S01]  /*a080*/  MUFU.EX2 R38, R37 ;  /* 0x0000002500267308 */ /* 0x0001e20000000800 */
[----:B------:R-:W-:Y:S01]  /*a090*/  FMUL R18, R18, 1.4426950216293334961 ;  /* 0x3fb8aa3b12127820 */ /* 0x000fe20000400000 */
[----:B------:R-:W-:Y:S01]  /*a0a0*/  F2FP.BF16.F32.PACK_AB R11, R19, R17 ;  /* 0x00000011130b723e */ /* 0x000fe200000010ff */
[----:B---3--:R-:W-:-:S05]  /*a0b0*/  FADD R19, R33, R16 ;  /* 0x0000001021137221 */ /* 0x008fca0000000000 */
[----:B------:R-:W3:Y:S01]  /*a0c0*/  MUFU.EX2 R35, R35 ;  /* 0x0000002300237308 */ /* 0x000ee20000000800 */
[----:B0-----:R-:W-:Y:S01]  /*a0d0*/  FMUL R37, R209, 1.4426950216293334961 ;  /* 0x3fb8aa3bd1257820 */ /* 0x001fe20000400000 */
[----:B------:R-:W-:Y:S01]  /*a0e0*/  FMUL R39, R39, 1.4426950216293334961 ;  /* 0x3fb8aa3b27277820 */ /* 0x000fe20000400000 */
[----:B------:R-:W-:Y:S01]  /*a0f0*/  FFMA R17, R91, UR17, -R0 ;  /* 0x000000115b117c23 */ /* 0x000fe20008000800 */
[----:B--2---:R-:W-:-:S04]  /*a100*/  FADD R19, R34, R19 ;  /* 0x0000001322137221 */ /* 0x004fc80000000000 */
[----:B------:R0:W-:Y:S01]  /*a110*/  MUFU.EX2 R91, R18 ;  /* 0x00000012005b7308 */ /* 0x0001e20000000800 */
[----:B-1----:R-:W-:Y:S01]  /*a120*/  FADD R19, R36, R19 ;  /* 0x0000001324137221 */ /* 0x002fe20000000000 */
[----:B------:R-:W-:-:S06]  /*a130*/  FFMA R82, R82, UR17, -R0 ;  /* 0x0000001152527c23 */ /* 0x000fcc0008000800 */
[----:B------:R-:W1:Y:S01]  /*a140*/  MUFU.EX2 R37, R37 ;  /* 0x0000002500257308 */ /* 0x000e620000000800 */
[--C-:B0-----:R-:W-:Y:S01]  /*a150*/  FFMA R18, R93, UR17, -R0.reuse ;  /* 0x000000115d127c23 */ /* 0x101fe20008000800 */
[----:B------:R-:W-:-:S03]  /*a160*/  FFMA R52, R52, UR17, -R0 ;  /* 0x0000001134347c23 */ /* 0x000fc60008000800 */
[----:B------:R-:W-:-:S03]  /*a170*/  FMUL R18, R18, 1.4426950216293334961 ;  /* 0x3fb8aa3b12127820 */ /* 0x000fc60000400000 */
[----:B------:R-:W0:Y:S01]  /*a180*/  MUFU.EX2 R39, R39 ;  /* 0x0000002700277308 */ /* 0x000e220000000800 */
[--C-:B------:R-:W-:Y:S01]  /*a190*/  FFMA R86, R86, UR17, -R0.reuse ;  /* 0x0000001156567c23 */ /* 0x100fe20008000800 */
[--C-:B------:R-:W-:Y:S01]  /*a1a0*/  FFMA R87, R87, UR17, -R0.reuse ;  /* 0x0000001157577c23 */ /* 0x100fe20008000800 */
[--C-:B------:R-:W-:Y:S01]  /*a1b0*/  FFMA R40, R40, UR17, -R0.reuse ;  /* 0x0000001128287c23 */ /* 0x100fe20008000800 */
[--C-:B------:R-:W-:Y:S01]  /*a1c0*/  FFMA R209, R53, UR17, -R0.reuse ;  /* 0x0000001135d17c23 */ /* 0x100fe20008000800 */
[----:B------:R-:W-:Y:S01]  /*a1d0*/  FMUL R82, R82, 1.4426950216293334961 ;  /* 0x3fb8aa3b52527820 */ /* 0x000fe20000400000 */
[--C-:B------:R-:W-:Y:S02]  /*a1e0*/  FFMA R14, R88, UR17, -R0.reuse ;  /* 0x00000011580e7c23 */ /* 0x100fe40008000800 */
[----:B------:R3:W-:Y:S01]  /*a1f0*/  MUFU.EX2 R220, R18 ;  /* 0x0000001200dc7308 */ /* 0x0007e20000000800 */
[----:B------:R-:W-:Y:S01]  /*a200*/  FMUL R52, R52, 1.4426950216293334961 ;  /* 0x3fb8aa3b34347820 */ /* 0x000fe20000400000 */
[----:B------:R-:W-:Y:S01]  /*a210*/  FMUL R86, R86, 1.4426950216293334961 ;  /* 0x3fb8aa3b56567820 */ /* 0x000fe20000400000 */
[----:B------:R-:W-:Y:S01]  /*a220*/  FMUL R87, R87, 1.4426950216293334961 ;  /* 0x3fb8aa3b57577820 */ /* 0x000fe20000400000 */
[----:B------:R-:W-:Y:S01]  /*a230*/  LOP3.LUT R15, R213, 0x3f, RZ, 0xc0, !PT ;  /* 0x0000003fd50f7812 */ /* 0x000fe200078ec0ff */
[--C-:B------:R-:W-:Y:S01]  /*a240*/  FFMA R13, R89, UR17, -R0.reuse ;  /* 0x00000011590d7c23 */ /* 0x100fe20008000800 */
[----:B------:R-:W-:Y:S01]  /*a250*/  LOP3.LUT P2, RZ, R213, 0x80, RZ, 0xc0, !PT ;  /* 0x00000080d5ff7812 */ /* 0x000fe2000784c0ff */
[----:B---3--:R-:W-:Y:S01]  /*a260*/  FADD R18, R35, R19 ;  /* 0x0000001323127221 */ /* 0x008fe20000000000 */
[----:B------:R-:W-:Y:S01]  /*a270*/  FMUL R40, R40, 1.4426950216293334961 ;  /* 0x3fb8aa3b28287820 */ /* 0x000fe20000400000 */
[----:B------:R-:W-:Y:S01]  /*a280*/  FFMA R41, R41, UR17, -R0 ;  /* 0x0000001129297c23 */ /* 0x000fe20008000800 */
[----:B------:R-:W-:Y:S01]  /*a290*/  F2FP.BF16.F32.PACK_AB R12, R21, R20 ;  /* 0x00000014150c723e */ /* 0x000fe200000010ff */
[----:B------:R-:W-:Y:S01]  /*a2a0*/  FMUL R209, R209, 1.4426950216293334961 ;  /* 0x3fb8aa3bd1d17820 */ /* 0x000fe20000400000 */
[----:B-----5:R2:W-:Y:S01]  /*a2b0*/  STS.U16 [R252+UR7+0x11e00], R208 ;  /* 0x011e00d0fc007988 */ /* 0x0205e20008000407 */
[----:B------:R-:W-:Y:S01]  /*a2c0*/  FADD R20, R38, R18 ;  /* 0x0000001226147221 */ /* 0x000fe20000000000 */
[----:B------:R-:W-:Y:S01]  /*a2d0*/  FMUL R14, R14, 1.4426950216293334961 ;  /* 0x3fb8aa3b0e0e7820 */ /* 0x000fe20000400000 */
[----:B------:R3:W-:Y:S01]  /*a2e0*/  MUFU.EX2 R53, R52 ;  /* 0x0000003400357308 */ /* 0x0007e20000000800 */
[----:B------:R-:W-:Y:S01]  /*a2f0*/  SHF.L.U32 R15, R15, 0x1, RZ ;  /* 0x000000010f0f7819 */ /* 0x000fe200000006ff */
[----:B------:R-:W-:Y:S01]  /*a300*/  FMUL R13, R13, 1.4426950216293334961 ;  /* 0x3fb8aa3b0d0d7820 */ /* 0x000fe20000400000 */
[----:B------:R-:W-:Y:S01]  /*a310*/  FMUL R41, R41, 1.4426950216293334961 ;  /* 0x3fb8aa3b29297820 */ /* 0x000fe20000400000 */
[--C-:B------:R-:W-:Y:S01]  /*a320*/  FFMA R42, R42, UR17, -R0.reuse ;  /* 0x000000112a2a7c23 */ /* 0x100fe20008000800 */
[----:B------:R-:W-:-:S03]  /*a330*/  FFMA R60, R60, UR17, -R0 ;  /* 0x000000113c3c7c23 */ /* 0x000fc60008000800 */
[----:B--2---:R2:W-:Y:S01]  /*a340*/  MUFU.EX2 R208, R82 ;  /* 0x0000005200d07308 */ /* 0x0045e20000000800 */
[--C-:B---3--:R-:W-:Y:S01]  /*a350*/  FFMA R52, R54, UR17, -R0.reuse ;  /* 0x0000001136347c23 */ /* 0x108fe20008000800 */
[----:B------:R-:W-:Y:S01]  /*a360*/  FFMA R92, R92, UR17, -R0 ;  /* 0x000000115c5c7c23 */ /* 0x000fe20008000800 */
[----:B-1----:R-:W-:Y:S01]  /*a370*/  FADD R20, R37, R20 ;  /* 0x0000001425147221 */ /* 0x002fe20000000000 */
[----:B------:R-:W-:-:S04]  /*a380*/  IMAD.WIDE R18, R2, 0x2, R158 ;  /* 0x0000000202127825 */ /* 0x000fc800078e029e */
[----:B------:R-:W-:Y:S01]  /*a390*/  MUFU.EX2 R212, R86 ;  /* 0x0000005600d47308 */ /* 0x000fe20000000800 */
[----:B--2---:R-:W-:Y:S01]  /*a3a0*/  SEL R82, RZ, 0x90, !P2 ;  /* 0x00000090ff527807 */ /* 0x004fe20005000000 */
[----:B------:R-:W-:Y:S01]  /*a3b0*/  FFMA R83, R83, UR17, -R0 ;  /* 0x0000001153537c23 */ /* 0x000fe20008000800 */
[----:B------:R-:W-:-:S05]  /*a3c0*/  FMUL R42, R42, 1.4426950216293334961 ;  /* 0x3fb8aa3b2a2a7820 */ /* 0x000fca0000400000 */
[----:B------:R1:W-:Y:S01]  /*a3d0*/  MUFU.EX2 R88, R87 ;  /* 0x0000005700587308 */ /* 0x0003e20000000800 */
[----:B------:R-:W-:Y:S01]  /*a3e0*/  LOP3.LUT R82, R82, R15, RZ, 0x3c, !PT ;  /* 0x0000000f52527212 */ /* 0x000fe200078e3cff */
[----:B------:R-:W-:Y:S01]  /*a3f0*/  FFMA R43, R43, UR17, -R0 ;  /* 0x000000112b2b7c23 */ /* 0x000fe20008000800 */
[----:B------:R-:W-:Y:S01]  /*a400*/  FMUL R60, R60, 1.4426950216293334961 ;  /* 0x3fb8aa3b3c3c7820 */ /* 0x000fe20000400000 */
[----:B------:R-:W-:-:S04]  /*a410*/  FMUL R92, R92, 1.4426950216293334961 ;  /* 0x3fb8aa3b5c5c7820 */ /* 0x000fc80000400000 */
[----:B------:R2:W-:Y:S01]  /*a420*/  MUFU.EX2 R54, R209 ;  /* 0x000000d100367308 */ /* 0x0005e20000000800 */
[----:B-1----:R-:W-:-:S04]  /*a430*/  IMAD.WIDE R86, R2, 0x2, R166 ;  /* 0x0000000202567825 */ /* 0x002fc800078e02a6 */
[----:B------:R-:W-:-:S03]  /*a440*/  FMUL R83, R83, 1.4426950216293334961 ;  /* 0x3fb8aa3b53537820 */ /* 0x000fc60000400000 */
[----:B------:R-:W1:Y:S01]  /*a450*/  MUFU.EX2 R40, R40 ;  /* 0x0000002800287308 */ /* 0x000e620000000800 */
[--C-:B--2---:R-:W-:Y:S01]  /*a460*/  FFMA R209, R61, UR17, -R0.reuse ;  /* 0x000000113dd17c23 */ /* 0x104fe20008000800 */
[----:B------:R-:W2:Y:S06]  /*a470*/  LDG.E.U16 R86, desc[UR18][R86.64] ;  /* 0x0000001256567981 */ /* 0x000eac000c1e1500 */
[----:B------:R3:W-:Y:S01]  /*a480*/  MUFU.EX2 R89, R14 ;  /* 0x0000000e00597308 */ /* 0x0007e20000000800 */
[----:B------:R-:W-:Y:S01]  /*a490*/  FMUL R209, R209, 1.4426950216293334961 ;  /* 0x3fb8aa3bd1d17820 */ /* 0x000fe20000400000 */
[----:B------:R-:W-:Y:S01]  /*a4a0*/  FMUL R43, R43, 1.4426950216293334961 ;  /* 0x3fb8aa3b2b2b7820 */ /* 0x000fe20000400000 */
[----:B------:R-:W-:Y:S01]  /*a4b0*/  FFMA R44, R44, UR17, -R0 ;  /* 0x000000112c2c7c23 */ /* 0x000fe20008000800 */
[----:B------:R4:W5:Y:S04]  /*a4c0*/  LDG.E.U16 R87, desc[UR18][R18.64] ;  /* 0x0000001212577981 */ /* 0x000968000c1e1500 */
[----:B------:R0:W-:Y:S01]  /*a4d0*/  MUFU.EX2 R90, R13 ;  /* 0x0000000d005a7308 */ /* 0x0001e20000000800 */
[----:B---3--:R-:W-:-:S04]  /*a4e0*/  SHF.L.U32 R14, R213, 0x7, RZ ;  /* 0x00000007d50e7819 */ /* 0x008fc800000006ff */
[----:B------:R-:W-:Y:S02]  /*a4f0*/  LOP3.LUT R82, R82, 0x2000, R14, 0xf8, !PT ;  /* 0x0000200052527812 */ /* 0x000fe400078ef80e */
[----:B0-----:R-:W-:Y:S01]  /*a500*/  F2FP.BF16.F32.PACK_AB R13, R23, R22 ;  /* 0x00000016170d723e */ /* 0x001fe200000010ff */
[----:B------:R-:W-:Y:S01]  /*a510*/  FADD R22, R39, R20 ;  /* 0x0000001427167221 */ /* 0x000fe20000000000 */
[----:B------:R-:W0:Y:S01]  /*a520*/  MUFU.EX2 R41, R41 ;  /* 0x0000002900297308 */ /* 0x000e220000000800 */
[----:B------:R-:W-:-:S04]  /*a530*/  IMAD.WIDE R20, R2, 0x2, R150 ;  /* 0x0000000202147825 */ /* 0x000fc800078e0296 */
[----:B----4-:R-:W-:Y:S01]  /*a540*/  FFMA R19, R96, UR17, -R0 ;  /* 0x0000001160137c23 */ /* 0x010fe20008000800 */
[----:B------:R-:W-:Y:S02]  /*a550*/  IMAD.WIDE R14, R2, 0x2, R192 ;  /* 0x00000002020e7825 */ /* 0x000fe400078e02c0 */
[----:B------:R3:W-:Y:S02]  /*a560*/  MUFU.EX2 R61, R60 ;  /* 0x0000003c003d7308 */ /* 0x0007e40000000800 */
[----:B------:R-:W-:Y:S01]  /*a570*/  FMUL R44, R44, 1.4426950216293334961 ;  /* 0x3fb8aa3b2c2c7820 */ /* 0x000fe20000400000 */
[--C-:B------:R-:W-:Y:S01]  /*a580*/  FFMA R45, R45, UR17, -R0.reuse ;  /* 0x000000112d2d7c23 */ /* 0x100fe20008000800 */
[--C-:B------:R-:W-:Y:S01]  /*a590*/  FFMA R84, R84, UR17, -R0.reuse ;  /* 0x0000001154547c23 */ /* 0x100fe20008000800 */
[--C-:B------:R-:W-:Y:S01]  /*a5a0*/  FFMA R85, R85, UR17, -R0.reuse ;  /* 0x0000001155557c23 */ /* 0x100fe20008000800 */
[--C-:B------:R-:W-:Y:S02]  /*a5b0*/  FFMA R94, R94, UR17, -R0.reuse ;  /* 0x000000115e5e7c23 */ /* 0x100fe40008000800 */
[----:B------:R-:W4:Y:S01]  /*a5c0*/  MUFU.EX2 R42, R42 ;  /* 0x0000002a002a7308 */ /* 0x000f220000000800 */
[----:B---3--:R-:W-:Y:S01]  /*a5d0*/  FFMA R60, R62, UR17, -R0 ;  /* 0x000000113e3c7c23 */ /* 0x008fe20008000800 */
[----:B------:R-:W-:-:S06]  /*a5e0*/  FMUL R45, R45, 1.4426950216293334961 ;  /* 0x3fb8aa3b2d2d7820 */ /* 0x000fcc0000400000 */
[----:B------:R3:W-:Y:S01]  /*a5f0*/  MUFU.EX2 R93, R92 ;  /* 0x0000005c005d7308 */ /* 0x0007e20000000800 */
[----:B------:R-:W-:Y:S01]  /*a600*/  FFMA R46, R46, UR17, -R0 ;  /* 0x000000112e2e7c23 */ /* 0x000fe20008000800 */
[----:B------:R-:W-:Y:S01]  /*a610*/  FMUL R84, R84, 1.4426950216293334961 ;  /* 0x3fb8aa3b54547820 */ /* 0x000fe20000400000 */
[----:B------:R-:W-:-:S05]  /*a620*/  FMUL R85, R85, 1.4426950216293334961 ;  /* 0x3fb8aa3b55557820 */ /* 0x000fca0000400000 */
[----:B------:R-:W-:Y:S01]  /*a630*/  MUFU.EX2 R62, R209 ;  /* 0x000000d1003e7308 */ /* 0x000fe20000000800 */
[----:B---3--:R3:W2:Y:S01]  /*a640*/  LDG.E.U16 R92, desc[UR18][R20.64] ;  /* 0x00000012145c7981 */ /* 0x0086a2000c1e1500 */
[----:B------:R-:W-:-:S06]  /*a650*/  FMUL R94, R94, 1.4426950216293334961 ;  /* 0x3fb8aa3b5e5e7820 */ /* 0x000fcc0000400000 */
[----:B------:R0:W-:Y:S01]  /*a660*/  MUFU.EX2 R209, R83 ;  /* 0x0000005300d17308 */ /* 0x0001e20000000800 */
[----:B---3--:R-:W-:Y:S01]  /*a670*/  FMUL R20, R19, 1.4426950216293334961 ;  /* 0x3fb8aa3b13147820 */ /* 0x008fe20000400000 */
[----:B------:R-:W-:-:S06]  /*a680*/  FMUL R17, R17, 1.4426950216293334961 ;  /* 0x3fb8aa3b11117820 */ /* 0x000fcc0000400000 */
[----:B------:R-:W3:Y:S01]  /*a690*/  MUFU.EX2 R43, R43 ;  /* 0x0000002b002b7308 */ /* 0x000ee20000000800 */
[----:B0-----:R0:W2:Y:S01]  /*a6a0*/  LDG.E.U16 R83, desc[UR18][R14.64] ;  /* 0x000000120e537981 */ /* 0x0010a2000c1e1500 */
[----:B------:R-:W-:Y:S01]  /*a6b0*/  FFMA R95, R95, UR17, -R0 ;  /* 0x000000115f5f7c23 */ /* 0x000fe20008000800 */
[----:B-1----:R-:W-:Y:S01]  /*a6c0*/  FADD R22, R40, R22 ;  /* 0x0000001628167221 */ /* 0x002fe20000000000 */
[----:B------:R-:W-:Y:S01]  /*a6d0*/  FMUL R46, R46, 1.4426950216293334961 ;  /* 0x3fb8aa3b2e2e7820 */ /* 0x000fe20000400000 */
[--C-:B------:R-:W-:Y:S01]  /*a6e0*/  FFMA R47, R47, UR17, -R0.reuse ;  /* 0x000000112f2f7c23 */ /* 0x100fe20008000800 */
[----:B0-----:R-:W-:Y:S01]  /*a6f0*/  F2FP.BF16.F32.PACK_AB R14, R25, R24 ;  /* 0x00000018190e723e */ /* 0x001fe200000010ff */
[----:B------:R-:W-:Y:S02]  /*a700*/  FFMA R24, R97, UR17, -R0 ;  /* 0x0000001161187c23 */ /* 0x000fe40008000800 */
[----:B------:R0:W-:Y:S01]  /*a710*/  MUFU.EX2 R97, R20 ;  /* 0x0000001400617308 */ /* 0x0001e20000000800 */
[----:B------:R-:W-:Y:S01]  /*a720*/  FMUL R95, R95, 1.4426950216293334961 ;  /* 0x3fb8aa3b5f5f7820 */ /* 0x000fe20000400000 */
[----:B------:R-:W-:-:S06]  /*a730*/  FADD R22, R41, R22 ;  /* 0x0000001629167221 */ /* 0x000fcc0000000000 */
[----:B------:R-:W1:Y:S01]  /*a740*/  MUFU.EX2 R44, R44 ;  /* 0x0000002c002c7308 */ /* 0x000e620000000800 */
[----:B0-----:R-:W-:-:S04]  /*a750*/  IMAD.WIDE R20, R2, 0x2, R142 ;  /* 0x0000000202147825 */ /* 0x001fc800078e028e */
[----:B------:R-:W-:Y:S01]  /*a760*/  FMUL R47, R47, 1.4426950216293334961 ;  /* 0x3fb8aa3b2f2f7820 */ /* 0x000fe20000400000 */
[----:B------:R-:W-:Y:S02]  /*a770*/  FFMA R48, R48, UR17, -R0 ;  /* 0x0000001130307c23 */ /* 0x000fe40008000800 */
[----:B------:R-:W-:Y:S01]  /*a780*/  MUFU.EX2 R210, R84 ;  /* 0x0000005400d27308 */ /* 0x000fe20000000800 */
[----:B----4-:R-:W-:-:S07]  /*a790*/  FADD R22, R42, R22 ;  /* 0x000000162a167221 */ /* 0x010fce0000000000 */
[----:B------:R0:W-:Y:S01]  /*a7a0*/  MUFU.EX2 R211, R85 ;  /* 0x0000005500d37308 */ /* 0x0001e20000000800 */
[----:B------:R-:W-:-:S07]  /*a7b0*/  FMUL R48, R48, 1.4426950216293334961 ;  /* 0x3fb8aa3b30307820 */ /* 0x000fce0000400000 */
[----:B------:R4:W-:Y:S01]  /*a7c0*/  MUFU.EX2 R221, R94 ;  /* 0x0000005e00dd7308 */ /* 0x0009e20000000800 */
[----:B0-----:R-:W-:-:S04]  /*a7d0*/  IMAD.WIDE R84, R2, 0x2, R184 ;  /* 0x0000000202547825 */ /* 0x001fc800078e02b8 */
[----:B------:R-:W-:-:S03]  /*a7e0*/  FFMA R49, R49, UR17, -R0 ;  /* 0x0000001131317c23 */ /* 0x000fc60008000800 */
[----:B------:R-:W0:Y:S01]  /*a7f0*/  MUFU.EX2 R45, R45 ;  /* 0x0000002d002d7308 */ /* 0x000e220000000800 */
[----:B----4-:R4:W2:Y:S04]  /*a800*/  LDG.E.U16 R94, desc[UR18][R20.64] ;  /* 0x00000012145e7981 */ /* 0x0108a8000c1e1500 */
[----:B------:R-:W2:Y:S03]  /*a810*/  LDG.E.U16 R84, desc[UR18][R84.64] ;  /* 0x0000001254547981 */ /* 0x000ea6000c1e1500 */
[----:B------:R0:W-:Y:S01]  /*a820*/  MUFU.EX2 R213, R17 ;  /* 0x0000001100d57308 */ /* 0x0001e20000000800 */
[----:B----4-:R-:W-:-:S04]  /*a830*/  IMAD.WIDE R20, R2, 0x2, R134 ;  /* 0x0000000202147825 */ /* 0x010fc800078e0286 */
[----:B0-----:R-:W-:-:S03]  /*a840*/  IMAD.WIDE R16, R2, 0x2, R174 ;  /* 0x0000000202107825 */ /* 0x001fc600078e02ae */
[----:B------:R-:W0:Y:S01]  /*a850*/  MUFU.EX2 R46, R46 ;  /* 0x0000002e002e7308 */ /* 0x000e220000000800 */
[----:B---3--:R-:W-:Y:S01]  /*a860*/  FADD R22, R43, R22 ;  /* 0x000000162b167221 */ /* 0x008fe20000000000 */
[----:B------:R-:W3:Y:S06]  /*a870*/  LDG.E.U16 R85, desc[UR18][R16.64] ;  /* 0x0000001210557981 */ /* 0x000eec000c1e1500 */
[----:B------:R4:W-:Y:S01]  /*a880*/  MUFU.EX2 R96, R95 ;  /* 0x0000005f00607308 */ /* 0x0009e20000000800 */
[----:B------:R-:W-:Y:S01]  /*a890*/  FMUL R49, R49, 1.4426950216293334961 ;  /* 0x3fb8aa3b31317820 */ /* 0x000fe20000400000 */
[----:B------:R-:W-:Y:S01]  /*a8a0*/  FFMA R50, R50, UR17, -R0 ;  /* 0x0000001132327c23 */ /* 0x000fe20008000800 */
[----:B----4-:R4:W2:Y:S05]  /*a8b0*/  LDG.E.U16 R95, desc[UR18][R20.64] ;  /* 0x00000012145f7981 */ /* 0x0108aa000c1e1500 */
[----:B------:R-:W0:Y:S01]  /*a8c0*/  MUFU.EX2 R47, R47 ;  /* 0x0000002f002f7308 */ /* 0x000e220000000800 */
[----:B-1----:R-:W-:Y:S01]  /*a8d0*/  FADD R22, R44, R22 ;  /* 0x000000162c167221 */ /* 0x002fe20000000000 */
[----:B------:R-:W-:Y:S01]  /*a8e0*/  FMUL R50, R50, 1.4426950216293334961 ;  /* 0x3fb8aa3b32327820 */ /* 0x000fe20000400000 */
[----:B------:R-:W-:-:S05]  /*a8f0*/  FFMA R51, R51, UR17, -R0 ;  /* 0x0000001133337c23 */ /* 0x000fca0008000800 */
[----:B------:R-:W1:Y:S01]  /*a900*/  MUFU.EX2 R48, R48 ;  /* 0x0000003000307308 */ /* 0x000e620000000800 */
[----:B------:R-:W-:Y:S01]  /*a910*/  FADD R22, R45, R22 ;  /* 0x000000162d167221 */ /* 0x000fe20000000000 */
[----:B------:R-:W-:-:S06]  /*a920*/  FMUL R51, R51, 1.4426950216293334961 ;  /* 0x3fb8aa3b33337820 */ /* 0x000fcc0000400000 */
[----:B------:R-:W1:Y:S01]  /*a930*/  MUFU.EX2 R49, R49 ;  /* 0x0000003100317308 */ /* 0x000e620000000800 */
[----:B0-----:R-:W-:-:S07]  /*a940*/  FADD R22, R46, R22 ;  /* 0x000000162e167221 */ /* 0x001fce0000000000 */
[----:B------:R-:W0:Y:S01]  /*a950*/  MUFU.EX2 R50, R50 ;  /* 0x0000003200327308 */ /* 0x000e220000000800 */
[----:B------:R-:W-:Y:S01]  /*a960*/  FADD R22, R47, R22 ;  /* 0x000000162f167221 */ /* 0x000fe20000000000 */
[----:B------:R-:W-:-:S06]  /*a970*/  FMUL R52, R52, 1.4426950216293334961 ;  /* 0x3fb8aa3b34347820 */ /* 0x000fcc0000400000 */
[----:B------:R-:W4:Y:S01]  /*a980*/  MUFU.EX2 R51, R51 ;  /* 0x0000003300337308 */ /* 0x000f220000000800 */
[----:B-1----:R-:W-:Y:S01]  /*a990*/  FADD R22, R48, R22 ;  /* 0x0000001630167221 */ /* 0x002fe20000000000 */
[--C-:B------:R-:W-:Y:S01]  /*a9a0*/  FFMA R55, R55, UR17, -R0.reuse ;  /* 0x0000001137377c23 */ /* 0x100fe20008000800 */
[----:B------:R-:W-:Y:S02]  /*a9b0*/  FFMA R56, R56, UR17, -R0 ;  /* 0x0000001138387c23 */ /* 0x000fe40008000800 */
[----:B------:R-:W-:Y:S01]  /*a9c0*/  FADD R22, R49, R22 ;  /* 0x0000001631167221 */ /* 0x000fe20000000000 */
[----:B------:R-:W-:Y:S02]  /*a9d0*/  FMUL R55, R55, 1.4426950216293334961 ;  /* 0x3fb8aa3b37377820 */ /* 0x000fe40000400000 */
[----:B------:R-:W1:Y:S01]  /*a9e0*/  MUFU.EX2 R52, R52 ;  /* 0x0000003400347308 */ /* 0x000e620000000800 */
[----:B0-----:R-:W-:Y:S01]  /*a9f0*/  FADD R22, R50, R22 ;  /* 0x0000001632167221 */ /* 0x001fe20000000000 */
[----:B------:R-:W-:Y:S01]  /*aa00*/  FMUL R56, R56, 1.4426950216293334961 ;  /* 0x3fb8aa3b38387820 */ /* 0x000fe20000400000 */
[--C-:B------:R-:W-:Y:S01]  /*aa10*/  FFMA R57, R57, UR17, -R0.reuse ;  /* 0x0000001139397c23 */ /* 0x100fe20008000800 */
[----:B------:R-:W-:-:S04]  /*aa20*/  FFMA R58, R58, UR17, -R0 ;  /* 0x000000113a3a7c23 */ /* 0x000fc80008000800 */
[----:B------:R-:W0:Y:S01]  /*aa30*/  MUFU.EX2 R55, R55 ;  /* 0x0000003700377308 */ /* 0x000e220000000800 */
[----:B----4-:R-:W-:Y:S01]  /*aa40*/  FADD R22, R51, R22 ;  /* 0x0000001633167221 */ /* 0x010fe20000000000 */
[----:B------:R-:W-:Y:S01]  /*aa50*/  FMUL R57, R57, 1.4426950216293334961 ;  /* 0x3fb8aa3b39397820 */ /* 0x000fe20000400000 */
[----:B------:R-:W-:Y:S01]  /*aa60*/  FMUL R58, R58, 1.4426950216293334961 ;  /* 0x3fb8aa3b3a3a7820 */ /* 0x000fe20000400000 */
[----:B------:R-:W-:Y:S01]  /*aa70*/  FFMA R59, R59, UR17, -R0 ;  /* 0x000000113b3b7c23 */ /* 0x000fe20008000800 */
[----:B------:R-:W-:-:S03]  /*aa80*/  FADD R22, R53, R22 ;  /* 0x0000001635167221 */ /* 0x000fc60000000000 */
[----:B------:R-:W4:Y:S01]  /*aa90*/  MUFU.EX2 R56, R56 ;  /* 0x0000003800387308 */ /* 0x000f220000000800 */
[----:B------:R-:W-:Y:S01]  /*aaa0*/  FADD R22, R54, R22 ;  /* 0x0000001636167221 */ /* 0x000fe20000000000 */
[----:B------:R-:W-:-:S06]  /*aab0*/  FMUL R59, R59, 1.4426950216293334961 ;  /* 0x3fb8aa3b3b3b7820 */ /* 0x000fcc0000400000 */
[----:B------:R-:W4:Y:S01]  /*aac0*/  MUFU.EX2 R57, R57 ;  /* 0x0000003900397308 */ /* 0x000f220000000800 */
[----:B-1----:R-:W-:-:S07]  /*aad0*/  FADD R22, R52, R22 ;  /* 0x0000001634167221 */ /* 0x002fce0000000000 */
[----:B------:R-:W1:Y:S01]  /*aae0*/  MUFU.EX2 R58, R58 ;  /* 0x0000003a003a7308 */ /* 0x000e620000000800 */
[----:B0-----:R-:W-:Y:S01]  /*aaf0*/  FADD R22, R55, R22 ;  /* 0x0000001637167221 */ /* 0x001fe20000000000 */
[----:B------:R-:W-:-:S06]  /*ab00*/  FMUL R60, R60, 1.4426950216293334961 ;  /* 0x3fb8aa3b3c3c7820 */ /* 0x000fcc0000400000 */
[----:B------:R-:W0:Y:S01]  /*ab10*/  MUFU.EX2 R59, R59 ;  /* 0x0000003b003b7308 */ /* 0x000e220000000800 */
[----:B----4-:R-:W-:Y:S01]  /*ab20*/  FADD R22, R56, R22 ;  /* 0x0000001638167221 */ /* 0x010fe20000000000 */
[--C-:B------:R-:W-:Y:S01]  /*ab30*/  FFMA R63, R63, UR17, -R0.reuse ;  /* 0x000000113f3f7c23 */ /* 0x100fe20008000800 */
[----:B------:R-:W-:Y:S02]  /*ab40*/  FFMA R64, R64, UR17, -R0 ;  /* 0x0000001140407c23 */ /* 0x000fe40008000800 */
[----:B------:R-:W-:Y:S01]  /*ab50*/  FADD R22, R57, R22 ;  /* 0x0000001639167221 */ /* 0x000fe20000000000 */
[----:B------:R-:W-:Y:S02]  /*ab60*/  FMUL R63, R63, 1.4426950216293334961 ;  /* 0x3fb8aa3b3f3f7820 */ /* 0x000fe40000400000 */
[----:B------:R-:W4:Y:S01]  /*ab70*/  MUFU.EX2 R60, R60 ;  /* 0x0000003c003c7308 */ /* 0x000f220000000800 */
[----:B-1----:R-:W-:Y:S01]  /*ab80*/  FADD R22, R58, R22 ;  /* 0x000000163a167221 */ /* 0x002fe20000000000 */
[----:B------:R-:W-:Y:S01]  /*ab90*/  FMUL R64, R64, 1.4426950216293334961 ;  /* 0x3fb8aa3b40407820 */ /* 0x000fe20000400000 */
[--C-:B------:R-:W-:Y:S01]  /*aba0*/  FFMA R65, R65, UR17, -R0.reuse ;  /* 0x0000001141417c23 */ /* 0x100fe20008000800 */
[----:B------:R-:W-:-:S04]  /*abb0*/  FFMA R66, R66, UR17, -R0 ;  /* 0x0000001142427c23 */ /* 0x000fc80008000800 */
[----:B------:R-:W1:Y:S01]  /*abc0*/  MUFU.EX2 R63, R63 ;  /* 0x0000003f003f7308 */ /* 0x000e620000000800 */
[----:B0-----:R-:W-:Y:S01]  /*abd0*/  FADD R22, R59, R22 ;  /* 0x000000163b167221 */ /* 0x001fe20000000000 */
[----:B------:R-:W-:Y:S01]  /*abe0*/  FMUL R65, R65, 1.4426950216293334961 ;  /* 0x3fb8aa3b41417820 */ /* 0x000fe20000400000 */
[----:B------:R-:W-:Y:S01]  /*abf0*/  FMUL R66, R66, 1.4426950216293334961 ;  /* 0x3fb8aa3b42427820 */ /* 0x000fe20000400000 */
[----:B------:R-:W-:Y:S01]  /*ac00*/  FFMA R67, R67, UR17, -R0 ;  /* 0x0000001143437c23 */ /* 0x000fe20008000800 */
[----:B------:R-:W-:-:S03]  /*ac10*/  FADD R22, R61, R22 ;  /* 0x000000163d167221 */ /* 0x000fc60000000000 */
[----:B------:R-:W0:Y:S01]  /*ac20*/  MUFU.EX2 R64, R64 ;  /* 0x0000004000407308 */ /* 0x000e220000000800 */
[----:B------:R-:W-:Y:S01]  /*ac30*/  FADD R22, R62, R22 ;  /* 0x000000163e167221 */ /* 0x000fe20000000000 */
[----:B------:R-:W-:-:S06]  /*ac40*/  FMUL R67, R67, 1.4426950216293334961 ;  /* 0x3fb8aa3b43437820 */ /* 0x000fcc0000400000 */
[----:B------:R-:W0:Y:S01]  /*ac50*/  MUFU.EX2 R65, R65 ;  /* 0x0000004100417308 */ /* 0x000e220000000800 */
[----:B----4-:R-:W-:-:S07]  /*ac60*/  FADD R22, R60, R22 ;  /* 0x000000163c167221 */ /* 0x010fce0000000000 */
[----:B------:R-:W4:Y:S01]  /*ac70*/  MUFU.EX2 R66, R66 ;  /* 0x0000004200427308 */ /* 0x000f220000000800 */
[----:B-1----:R-:W-:-:S07]  /*ac80*/  FADD R22, R63, R22 ;  /* 0x000000163f167221 */ /* 0x002fce0000000000 */
[----:B------:R-:W1:Y:S01]  /*ac90*/  MUFU.EX2 R67, R67 ;  /* 0x0000004300437308 */ /* 0x000e620000000800 */
[----:B0-----:R-:W-:-:S04]  /*aca0*/  FADD R22, R64, R22 ;  /* 0x0000001640167221 */ /* 0x001fc80000000000 */
[----:B------:R-:W-:-:S04]  /*acb0*/  FADD R22, R65, R22 ;  /* 0x0000001641167221 */ /* 0x000fc80000000000 */
[----:B----4-:R-:W-:Y:S01]  /*acc0*/  FADD R22, R66, R22 ;  /* 0x0000001642167221 */ /* 0x010fe20000000000 */
[----:B------:R-:W-:-:S03]  /*acd0*/  FMUL R69, R69, 1.4426950216293334961 ;  /* 0x3fb8aa3b45457820 */ /* 0x000fc60000400000 */
[----:B-1----:R-:W-:Y:S01]  /*ace0*/  FADD R22, R67, R22 ;  /* 0x0000001643167221 */ /* 0x002fe20000000000 */
[----:B------:R-:W0:Y:S03]  /*acf0*/  MUFU.EX2 R74, R69 ;  /* 0x00000045004a7308 */ /* 0x000e260000000800 */
[----:B------:R-:W-:Y:S01]  /*ad00*/  FADD R22, R181, R22 ;  /* 0x00000016b5167221 */ /* 0x000fe20000000000 */
[----:B------:R-:W-:-:S03]  /*ad10*/  FFMA R75, R75, UR17, -R0 ;  /* 0x000000114b4b7c23 */ /* 0x000fc60008000800 */
[----:B------:R-:W-:Y:S01]  /*ad20*/  FADD R22, R70, R22 ;  /* 0x0000001646167221 */ /* 0x000fe20000000000 */
[----:B------:R-:W-:Y:S01]  /*ad30*/  FMUL R75, R75, 1.4426950216293334961 ;  /* 0x3fb8aa3b4b4b7820 */ /* 0x000fe20000400000 */
[----:B------:R-:W-:Y:S02]  /*ad40*/  FFMA R76, R76, UR17, -R0 ;  /* 0x000000114c4c7c23 */ /* 0x000fe40008000800 */
[----:B------:R-:W-:Y:S01]  /*ad50*/  FADD R22, R71, R22 ;  /* 0x0000001647167221 */ /* 0x000fe20000000000 */
[----:B------:R-:W1:Y:S01]  /*ad60*/  MUFU.EX2 R201, R75 ;  /* 0x0000004b00c97308 */ /* 0x000e620000000800 */
[----:B------:R-:W-:Y:S01]  /*ad70*/  FMUL R76, R76, 1.4426950216293334961 ;  /* 0x3fb8aa3b4c4c7820 */ /* 0x000fe20000400000 */
[----:B------:R-:W-:Y:S01]  /*ad80*/  FFMA R77, R77, UR17, -R0 ;  /* 0x000000114d4d7c23 */ /* 0x000fe20008000800 */
[----:B------:R-:W-:Y:S01]  /*ad90*/  FADD R22, R72, R22 ;  /* 0x0000001648167221 */ /* 0x000fe20000000000 */
[----:B------:R4:W-:Y:S01]  /*ada0*/  STS.U16 [R252+UR7+0x10600], R202 ;  /* 0x010600cafc007988 */ /* 0x0009e20008000407 */
[----:B------:R-:W-:Y:S01]  /*adb0*/  FFMA R78, R78, UR17, -R0 ;  /* 0x000000114e4e7c23 */ /* 0x000fe20008000800 */
[----:B------:R-:W-:Y:S01]  /*adc0*/  FMUL R77, R77, 1.4426950216293334961 ;  /* 0x3fb8aa3b4d4d7820 */ /* 0x000fe20000400000 */
[----:B------:R-:W-:Y:S01]  /*add0*/  FADD R22, R73, R22 ;  /* 0x0000001649167221 */ /* 0x000fe20000000000 */
[----:B------:R1:W-:Y:S01]  /*ade0*/  STS.U16 [R252+UR7+0x10a00], R203 ;  /* 0x010a00cbfc007988 */ /* 0x0003e20008000407 */
[----:B------:R-:W-:Y:S01]  /*adf0*/  FMUL R78, R78, 1.4426950216293334961 ;  /* 0x3fb8aa3b4e4e7820 */ /* 0x000fe20000400000 */
[----:B------:R-:W-:Y:S01]  /*ae00*/  FFMA R79, R79, UR17, -R0 ;  /* 0x000000114f4f7c23 */ /* 0x000fe20008000800 */
[----:B----4-:R-:W4:Y:S01]  /*ae10*/  MUFU.EX2 R202, R76 ;  /* 0x0000004c00ca7308 */ /* 0x010f220000000800 */
[----:B0-----:R-:W-:Y:S01]  /*ae20*/  FADD R22, R74, R22 ;  /* 0x000000164a167221 */ /* 0x001fe20000000000 */
[----:B------:R0:W-:Y:S01]  /*ae30*/  STS.U16 [R252+UR7+0x10e00], R204 ;  /* 0x010e00ccfc007988 */ /* 0x0001e20008000407 */
[----:B------:R-:W-:Y:S01]  /*ae40*/  FMUL R79, R79, 1.4426950216293334961 ;  /* 0x3fb8aa3b4f4f7820 */ /* 0x000fe20000400000 */
[----:B------:R-:W-:-:S04]  /*ae50*/  FFMA R80, R80, UR17, -R0 ;  /* 0x0000001150507c23 */ /* 0x000fc80008000800 */
[----:B-1----:R-:W1:Y:S01]  /*ae60*/  MUFU.EX2 R203, R77 ;  /* 0x0000004d00cb7308 */ /* 0x002e620000000800 */
[----:B------:R-:W-:Y:S01]  /*ae70*/  FADD R22, R200, R22 ;  /* 0x00000016c8167221 */ /* 0x000fe20000000000 */
[----:B------:R4:W-:Y:S01]  /*ae80*/  STS.U16 [R252+UR7+0x11200], R205 ;  /* 0x011200cdfc007988 */ /* 0x0009e20008000407 */
[----:B------:R-:W-:Y:S01]  /*ae90*/  FMUL R80, R80, 1.4426950216293334961 ;  /* 0x3fb8aa3b50507820 */ /* 0x000fe20000400000 */
[----:B------:R-:W-:-:S04]  /*aea0*/  FFMA R81, R81, UR17, -R0 ;  /* 0x0000001151517c23 */ /* 0x000fc80008000800 */
[----:B0-----:R-:W0:Y:S01]  /*aeb0*/  MUFU.EX2 R204, R78 ;  /* 0x0000004e00cc7308 */ /* 0x001e220000000800 */
[----:B------:R-:W-:Y:S01]  /*aec0*/  FADD R22, R201, R22 ;  /* 0x00000016c9167221 */ /* 0x000fe20000000000 */
[----:B------:R1:W-:Y:S01]  /*aed0*/  STS.U16 [R252+UR7+0x11a00], R206 ;  /* 0x011a00cefc007988 */ /* 0x0003e20008000407 */
[----:B------:R-:W-:-:S05]  /*aee0*/  FMUL R81, R81, 1.4426950216293334961 ;  /* 0x3fb8aa3b51517820 */ /* 0x000fca0000400000 */
[----:B----4-:R-:W4:Y:S01]  /*aef0*/  MUFU.EX2 R205, R79 ;  /* 0x0000004f00cd7308 */ /* 0x010f220000000800 */
[----:B------:R-:W-:Y:S01]  /*af00*/  FADD R22, R202, R22 ;  /* 0x00000016ca167221 */ /* 0x000fe20000000000 */
[----:B------:R0:W-:Y:S06]  /*af10*/  STS.U16 [R252+UR7+0x11600], R207 ;  /* 0x011600cffc007988 */ /* 0x0001ec0008000407 */
[----:B-1----:R-:W1:Y:S01]  /*af20*/  MUFU.EX2 R206, R80 ;  /* 0x0000005000ce7308 */ /* 0x002e620000000800 */
[----:B------:R-:W-:-:S07]  /*af30*/  FADD R22, R203, R22 ;  /* 0x00000016cb167221 */ /* 0x000fce0000000000 */
[----:B0-----:R-:W0:Y:S01]  /*af40*/  MUFU.EX2 R207, R81 ;  /* 0x0000005100cf7308 */ /* 0x001e220000000800 */
[----:B------:R-:W-:-:S04]  /*af50*/  FADD R22, R204, R22 ;  /* 0x00000016cc167221 */ /* 0x000fc80000000000 */
[----:B----4-:R-:W-:-:S04]  /*af60*/  FADD R22, R205, R22 ;  /* 0x00000016cd167221 */ /* 0x010fc80000000000 */
[----:B-1----:R-:W-:-:S04]  /*af70*/  FADD R22, R206, R22 ;  /* 0x00000016ce167221 */ /* 0x002fc80000000000 */
[----:B0-----:R-:W-:-:S04]  /*af80*/  FADD R22, R207, R22 ;  /* 0x00000016cf167221 */ /* 0x001fc80000000000 */
[----:B------:R-:W-:-:S04]  /*af90*/  FADD R22, R208, R22 ;  /* 0x00000016d0167221 */ /* 0x000fc80000000000 */
[----:B------:R-:W-:-:S04]  /*afa0*/  FADD R22, R209, R22 ;  /* 0x00000016d1167221 */ /* 0x000fc80000000000 */
[----:B------:R-:W-:-:S04]  /*afb0*/  FADD R22, R210, R22 ;  /* 0x00000016d2167221 */ /* 0x000fc80000000000 */
[----:B------:R-:W-:-:S04]  /*afc0*/  FADD R22, R211, R22 ;  /* 0x00000016d3167221 */ /* 0x000fc80000000000 */
[----:B------:R-:W-:-:S04]  /*afd0*/  FADD R22, R212, R22 ;  /* 0x00000016d4167221 */ /* 0x000fc80000000000 */
[----:B------:R-:W-:-:S04]  /*afe0*/  FADD R22, R88, R22 ;  /* 0x0000001658167221 */ /* 0x000fc80000000000 */
[----:B------:R-:W-:-:S04]  /*aff0*/  FADD R22, R89, R22 ;  /* 0x0000001659167221 */ /* 0x000fc80000000000 */
[----:B------:R-:W-:-:S04]  /*b000*/  FADD R21, R90, R22 ;  /* 0x000000165a157221 */ /* 0x000fc80000000000 */
[----:B------:R-:W-:Y:S01]  /*b010*/  FADD R21, R91, R21 ;  /* 0x000000155b157221 */ /* 0x000fe20000000000 */
[----:B------:R-:W-:-:S03]  /*b020*/  FMUL R24, R24, 1.4426950216293334961 ;  /* 0x3fb8aa3b18187820 */ /* 0x000fc60000400000 */
[----:B------:R-:W-:Y:S01]  /*b030*/  FADD R21, R213, R21 ;  /* 0x00000015d5157221 */ /* 0x000fe20000000000 */
[----:B------:R-:W-:-:S03]  /*b040*/  FFMA R23, R98, UR17, -R0 ;  /* 0x0000001162177c23 */ /* 0x000fc60008000800 */
[----:B------:R-:W-:Y:S01]  /*b050*/  FADD R21, R93, R21 ;  /* 0x000000155d157221 */ /* 0x000fe20000000000 */
[----:B------:R-:W0:Y:S01]  /*b060*/  MUFU.EX2 R98, R24 ;  /* 0x0000001800627308 */ /* 0x000e220000000800 */
[----:B------:R-:W-:Y:S01]  /*b070*/  FMUL R23, R23, 1.4426950216293334961 ;  /* 0x3fb8aa3b17177820 */ /* 0x000fe20000400000 */
[--C-:B------:R-:W-:Y:S01]  /*b080*/  FFMA R20, R99, UR17, -R0.reuse ;  /* 0x0000001163147c23 */ /* 0x100fe20008000800 */
[----:B------:R-:W-:Y:S01]  /*b090*/  FADD R21, R220, R21 ;  /* 0x00000015dc157221 */ /* 0x000fe20000000000 */
[--C-:B------:R-:W-:Y:S01]  /*b0a0*/  FFMA R100, R100, UR17, -R0.reuse ;  /* 0x0000001164647c23 */ /* 0x100fe20008000800 */
[--C-:B------:R-:W-:Y:S01]  /*b0b0*/  FFMA R101, R101, UR17, -R0.reuse ;  /* 0x0000001165657c23 */ /* 0x100fe20008000800 */
[----:B------:R-:W-:Y:S01]  /*b0c0*/  FMUL R20, R20, 1.4426950216293334961 ;  /* 0x3fb8aa3b14147820 */ /* 0x000fe20000400000 */
[----:B------:R-:W-:Y:S01]  /*b0d0*/  FADD R21, R221, R21 ;  /* 0x00000015dd157221 */ /* 0x000fe20000000000 */
[----:B------:R0:W1:Y:S01]  /*b0e0*/  MUFU.EX2 R99, R23 ;  /* 0x0000001700637308 */ /* 0x0000620000000800 */
[----:B------:R-:W-:Y:S01]  /*b0f0*/  FMUL R100, R100, 1.4426950216293334961 ;  /* 0x3fb8aa3b64647820 */ /* 0x000fe20000400000 */
[----:B------:R-:W-:Y:S01]  /*b100*/  FMUL R101, R101, 1.4426950216293334961 ;  /* 0x3fb8aa3b65657820 */ /* 0x000fe20000400000 */
[----:B------:R-:W-:Y:S01]  /*b110*/  FADD R21, R96, R21 ;  /* 0x0000001560157221 */ /* 0x000fe20000000000 */
[----:B------:R-:W-:-:S04]  /*b120*/  FFMA R102, R102, UR17, -R0 ;  /* 0x0000001166667c23 */ /* 0x000fc80008000800 */
[----:B------:R-:W4:Y:S01]  /*b130*/  MUFU.EX2 R222, R20 ;  /* 0x0000001400de7308 */ /* 0x000f220000000800 */
[----:B------:R-:W-:Y:S01]  /*b140*/  FADD R21, R97, R21 ;  /* 0x0000001561157221 */ /* 0x000fe20000000000 */
[----:B------:R-:W-:-:S06]  /*b150*/  FFMA R103, R103, UR17, -R0 ;  /* 0x0000001167677c23 */ /* 0x000fcc0008000800 */
[----:B------:R-:W2:Y:S01]  /*b160*/  MUFU.EX2 R223, R100 ;  /* 0x0000006400df7308 */ /* 0x000ea20000000800 */
[----:B0-----:R-:W-:Y:S01]  /*b170*/  FADD R23, R98, R21 ;  /* 0x0000001562177221 */ /* 0x001fe20000000000 */
[----:B------:R-:W-:Y:S01]  /*b180*/  FMUL R103, R103, 1.4426950216293334961 ;  /* 0x3fb8aa3b67677820 */ /* 0x000fe20000400000 */
[----:B------:R-:W-:-:S05]  /*b190*/  FFMA R104, R104, UR17, -R0 ;  /* 0x0000001168687c23 */ /* 0x000fca0008000800 */
[----:B------:R0:W2:Y:S01]  /*b1a0*/  MUFU.EX2 R224, R101 ;  /* 0x0000006500e07308 */ /* 0x0000a20000000800 */
[----:B-1----:R-:W-:Y:S01]  /*b1b0*/  FADD R25, R99, R23 ;  /* 0x0000001763197221 */ /* 0x002fe20000000000 */
[----:B0-----:R-:W-:Y:S01]  /*b1c0*/  FMUL R101, R102, 1.4426950216293334961 ;  /* 0x3fb8aa3b66657820 */ /* 0x001fe20000400000 */
[----:B------:R-:W-:Y:S01]  /*b1d0*/  FMUL R104, R104, 1.4426950216293334961 ;  /* 0x3fb8aa3b68687820 */ /* 0x000fe20000400000 */
[----:B------:R-:W-:-:S04]  /*b1e0*/  FFMA R105, R105, UR17, -R0 ;  /* 0x0000001169697c23 */ /* 0x000fc80008000800 */
[----:B------:R-:W0:Y:S01]  /*b1f0*/  MUFU.EX2 R101, R101 ;  /* 0x0000006500657308 */ /* 0x000e220000000800 */
[----:B------:R-:W-:Y:S01]  /*b200*/  F2FP.BF16.F32.PACK_AB R15, R27, R26 ;  /* 0x0000001a1b0f723e */ /* 0x000fe200000010ff */
[----:B----4-:R-:W-:Y:S01]  /*b210*/  FADD R27, R222, R25 ;  /* 0x00000019de1b7221 */ /* 0x010fe20000000000 */
[----:B------:R-:W-:Y:S01]  /*b220*/  FMUL R105, R105, 1.4426950216293334961 ;  /* 0x3fb8aa3b69697820 */ /* 0x000fe20000400000 */
[----:B------:R-:W-:-:S04]  /*b230*/  FFMA R106, R106, UR17, -R0 ;  /* 0x000000116a6a7c23 */ /* 0x000fc80008000800 */
[----:B------:R-:W1:Y:S01]  /*b240*/  MUFU.EX2 R103, R103 ;  /* 0x0000006700677308 */ /* 0x000e620000000800 */
[----:B------:R-:W-:Y:S01]  /*b250*/  F2FP.BF16.F32.PACK_AB R16, R29, R28 ;  /* 0x0000001c1d10723e */ /* 0x000fe200000010ff */
[----:B--2---:R-:W-:Y:S01]  /*b260*/  FADD R29, R223, R27 ;  /* 0x0000001bdf1d7221 */ /* 0x004fe20000000000 */
[----:B------:R-:W-:Y:S01]  /*b270*/  FMUL R106, R106, 1.4426950216293334961 ;  /* 0x3fb8aa3b6a6a7820 */ /* 0x000fe20000400000 */
[----:B------:R-:W-:-:S04]  /*b280*/  FFMA R107, R107, UR17, -R0 ;  /* 0x000000116b6b7c23 */ /* 0x000fc80008000800 */
[----:B------:R-:W2:Y:S01]  /*b290*/  MUFU.EX2 R104, R104 ;  /* 0x0000006800687308 */ /* 0x000ea20000000800 */
[----:B------:R-:W-:Y:S01]  /*b2a0*/  F2FP.BF16.F32.PACK_AB R17, R31, R30 ;  /* 0x0000001e1f11723e */ /* 0x000fe200000010ff */
[----:B------:R-:W-:Y:S01]  /*b2b0*/  FADD R31, R224, R29 ;  /* 0x0000001de01f7221 */ /* 0x000fe20000000000 */
[----:B------:R-:W-:Y:S01]  /*b2c0*/  FMUL R107, R107, 1.4426950216293334961 ;  /* 0x3fb8aa3b6b6b7820 */ /* 0x000fe20000400000 */
[----:B------:R-:W-:-:S04]  /*b2d0*/  FFMA R108, R108, UR17, -R0 ;  /* 0x000000116c6c7c23 */ /* 0x000fc80008000800 */
[----:B------:R-:W4:Y:S01]  /*b2e0*/  MUFU.EX2 R105, R105 ;  /* 0x0000006900697308 */ /* 0x000f220000000800 */
[----:B------:R-:W-:Y:S01]  /*b2f0*/  F2FP.BF16.F32.PACK_AB R18, R33, R32 ;  /* 0x000000202112723e */ /* 0x000fe200000010ff */
[----:B0-----:R-:W-:Y:S01]  /*b300*/  FADD R33, R101, R31 ;  /* 0x0000001f65217221 */ /* 0x001fe20000000000 */
[----:B------:R-:W-:Y:S01]  /*b310*/  FMUL R108, R108, 1.4426950216293334961 ;  /* 0x3fb8aa3b6c6c7820 */ /* 0x000fe20000400000 */
[----:B------:R-:W-:-:S04]  /*b320*/  FFMA R109, R109, UR17, -R0 ;  /* 0x000000116d6d7c23 */ /* 0x000fc80008000800 */
[----:B------:R-:W0:Y:S01]  /*b330*/  MUFU.EX2 R106, R106 ;  /* 0x0000006a006a7308 */ /* 0x000e220000000800 */
[----:B------:R-:W-:Y:S01]  /*b340*/  F2FP.BF16.F32.PACK_AB R20, R38, R35 ;  /* 0x000000232614723e */ /* 0x000fe200000010ff */
[----:B-1----:R-:W-:Y:S01]  /*b350*/  FADD R35, R103, R33 ;  /* 0x0000002167237221 */ /* 0x002fe20000000000 */
[----:B------:R-:W-:Y:S01]  /*b360*/  FMUL R109, R109, 1.4426950216293334961 ;  /* 0x3fb8aa3b6d6d7820 */ /* 0x000fe20000400000 */
[----:B------:R-:W-:-:S04]  /*b370*/  FFMA R110, R110, UR17, -R0 ;  /* 0x000000116e6e7c23 */ /* 0x000fc80008000800 */
[----:B------:R-:W1:Y:S01]  /*b380*/  MUFU.EX2 R107, R107 ;  /* 0x0000006b006b7308 */ /* 0x000e620000000800 */
[----:B--2---:R-:W-:Y:S01]  /*b390*/  FADD R38, R104, R35 ;  /* 0x0000002368267221 */ /* 0x004fe20000000000 */
[----:B------:R-:W-:Y:S01]  /*b3a0*/  FMUL R110, R110, 1.4426950216293334961 ;  /* 0x3fb8aa3b6e6e7820 */ /* 0x000fe20000400000 */
[----:B------:R-:W-:Y:S01]  /*b3b0*/  FFMA R111, R111, UR17, -R0 ;  /* 0x000000116f6f7c23 */ /* 0x000fe20008000800 */
[----:B------:R-:W-:-:S04]  /*b3c0*/  F2FP.BF16.F32.PACK_AB R21, R39, R37 ;  /* 0x000000252715723e */ /* 0x000fc800000010ff */
[----:B------:R-:W2:Y:S01]  /*b3d0*/  MUFU.EX2 R108, R108 ;  /* 0x0000006c006c7308 */ /* 0x000ea20000000800 */
[----:B----4-:R-:W-:Y:S01]  /*b3e0*/  FADD R39, R105, R38 ;  /* 0x0000002669277221 */ /* 0x010fe20000000000 */
[----:B------:R-:W-:Y:S01]  /*b3f0*/  FMUL R111, R111, 1.4426950216293334961 ;  /* 0x3fb8aa3b6f6f7820 */ /* 0x000fe20000400000 */
[----:B------:R-:W-:Y:S01]  /*b400*/  FFMA R112, R112, UR17, -R0 ;  /* 0x0000001170707c23 */ /* 0x000fe20008000800 */
[----:B------:R-:W-:-:S04]  /*b410*/  F2FP.BF16.F32.PACK_AB R23, R43, R42 ;  /* 0x0000002a2b17723e */ /* 0x000fc800000010ff */
[----:B------:R-:W4:Y:S01]  /*b420*/  MUFU.EX2 R109, R109 ;  /* 0x0000006d006d7308 */ /* 0x000f220000000800 */
        /* <DEDUP_REMOVED lines=9> */
[----:B--2---:R-:W-:Y:S01]  /*b4c0*/  FADD R46, R108, R43 ;  /* 0x0000002b6c2e7221 */ /* 0x004fe20000000000 */
[----:B------:R-:W-:Y:S01]  /*b4d0*/  FMUL R114, R114, 1.4426950216293334961 ;  /* 0x3fb8aa3b72727820 */ /* 0x000fe20000400000 */
[----:B------:R-:W-:-:S05]  /*b4e0*/  FFMA R115, R115, UR17, -R0 ;  /* 0x0000001173737c23 */ /* 0x000fca0008000800 */
[----:B------:R-:W2:Y:S01]  /*b4f0*/  MUFU.EX2 R112, R112 ;  /* 0x0000007000707308 */ /* 0x000ea20000000800 */
[----:B----4-:R-:W-:Y:S01]  /*b500*/  FADD R47, R109, R46 ;  /* 0x0000002e6d2f7221 */ /* 0x010fe20000000000 */
[----:B------:R-:W-:Y:S01]  /*b510*/  FMUL R115, R115, 1.4426950216293334961 ;  /* 0x3fb8aa3b73737820 */ /* 0x000fe20000400000 */
[--C-:B------:R-:W-:Y:S01]  /*b520*/  FFMA R116, R116, UR17, -R0.reuse ;  /* 0x0000001174747c23 */ /* 0x100fe20008000800 */
[--C-:B------:R-:W-:Y:S01]  /*b530*/  FFMA R117, R117, UR17, -R0.reuse ;  /* 0x0000001175757c23 */ /* 0x100fe20008000800 */
[----:B------:R-:W-:-:S03]  /*b540*/  FFMA R118, R118, UR17, -R0 ;  /* 0x0000001176767c23 */ /* 0x000fc60008000800 */
[----:B------:R-:W4:Y:S01]  /*b550*/  MUFU.EX2 R113, R113 ;  /* 0x0000007100717308 */ /* 0x000f220000000800 */
[--C-:B------:R-:W-:Y:S01]  /*b560*/  FFMA R119, R119, UR17, -R0.reuse ;  /* 0x0000001177777c23 */ /* 0x100fe20008000800 */
        /* <DEDUP_REMOVED lines=11> */
[----:B------:R-:W1:Y:S01]  /*b620*/  MUFU.EX2 R114, R114 ;  /* 0x0000007200727308 */ /* 0x000e620000000800 */
[----:B------:R-:W-:Y:S01]  /*b630*/  F2FP.BF16.F32.PACK_AB R27, R51, R50 ;  /* 0x00000032331b723e */ /* 0x000fe200000010ff */
[----:B------:R-:W-:Y:S01]  /*b640*/  FFMA R127, R127, UR17, -R0 ;  /* 0x000000117f7f7c23 */ /* 0x000fe20008000800 */
[----:B0-----:R-:W-:Y:S01]  /*b650*/  FADD R50, R110, R47 ;  /* 0x0000002f6e327221 */ /* 0x001fe20000000000 */
[----:B------:R-:W-:Y:S01]  /*b660*/  FMUL R100, R116, 1.4426950216293334961 ;  /* 0x3fb8aa3b74647820 */ /* 0x000fe20000400000 */
[----:B------:R-:W-:Y:S01]  /*b670*/  F2FP.BF16.F32.PACK_AB R37, R72, R71 ;  /* 0x000000474825723e */ /* 0x000fe200000010ff */
[----:B------:R-:W-:Y:S01]  /*b680*/  FMUL R102, R117, 1.4426950216293334961 ;  /* 0x3fb8aa3b75667820 */ /* 0x000fe20000400000 */
[----:B------:R-:W-:Y:S01]  /*b690*/  F2FP.BF16.F32.PACK_AB R38, R74, R73 ;  /* 0x000000494a26723e */ /* 0x000fe200000010ff */
[----:B------:R-:W-:Y:S01]  /*b6a0*/  FMUL R75, R118, 1.4426950216293334961 ;  /* 0x3fb8aa3b764b7820 */ /* 0x000fe20000400000 */
        /* <DEDUP_REMOVED lines=12> */
[----:B------:R-:W0:Y:S01]  /*b770*/  MUFU.EX2 R115, R115 ;  /* 0x0000007300737308 */ /* 0x000e220000000800 */
[----:B------:R-:W-:Y:S01]  /*b780*/  FMUL R127, R127, 1.4426950216293334961 ;  /* 0x3fb8aa3b7f7f7820 */ /* 0x000fe20000400000 */
[----:B-1----:R-:W-:Y:S01]  /*b790*/  FADD R51, R111, R50 ;  /* 0x000000326f337221 */ /* 0x002fe20000000000 */
[----:B------:R-:W-:-:S02]  /*b7a0*/  F2FP.BF16.F32.PACK_AB R19, R36, R34 ;  /* 0x000000222413723e */ /* 0x000fc400000010ff */
[----:B------:R-:W-:Y:S01]  /*b7b0*/  F2FP.BF16.F32.PACK_AB R28, R54, R53 ;  /* 0x00000035361c723e */ /* 0x000fe200000010ff */
[----:B--2---:R-:W-:Y:S01]  /*b7c0*/  FADD R54, R112, R51 ;  /* 0x0000003370367221 */ /* 0x004fe20000000000 */
[----:B------:R-:W-:Y:S01]  /*b7d0*/  F2FP.BF16.F32.PACK_AB R36, R70, R181 ;  /* 0x000000b54624723e */ /* 0x000fe200000010ff */
[----:B------:R-:W1:Y:S01]  /*b7e0*/  MUFU.EX2 R100, R100 ;  /* 0x0000006400647308 */ /* 0x000e620000000800 */
[----:B------:R-:W-:Y:S01]  /*b7f0*/  F2FP.BF16.F32.PACK_AB R30, R57, R56 ;  /* 0x00000038391e723e */ /* 0x000fe200000010ff */
[----:B----4-:R-:W-:-:S06]  /*b800*/  FADD R57, R113, R54 ;  /* 0x0000003671397221 */ /* 0x010fcc0000000000 */
[----:B------:R-:W2:Y:S01]  /*b810*/  MUFU.EX2 R102, R102 ;  /* 0x0000006600667308 */ /* 0x000ea20000000800 */
[----:B------:R-:W-:-:S07]  /*b820*/  F2FP.BF16.F32.PACK_AB R33, R63, R60 ;  /* 0x0000003c3f21723e */ /* 0x000fce00000010ff */
[----:B------:R-:W-:Y:S08]  /*b830*/  MUFU.EX2 R75, R75 ;  /* 0x0000004b004b7308 */ /* 0x000ff00000000800 */
[----:B------:R-:W4:Y:S08]  /*b840*/  MUFU.EX2 R76, R76 ;  /* 0x0000004c004c7308 */ /* 0x000f300000000800 */
[----:B------:R-:W-:Y:S08]  /*b850*/  MUFU.EX2 R77, R77 ;  /* 0x0000004d004d7308 */ /* 0x000ff00000000800 */
[----:B------:R-:W0:Y:S08]  /*b860*/  MUFU.EX2 R78, R78 ;  /* 0x0000004e004e7308 */ /* 0x000e300000000800 */
        /* <DEDUP_REMOVED lines=9> */
[----:B------:R-:W2:Y:S01]  /*b900*/  MUFU.EX2 R74, R74 ;  /* 0x0000004a004a7308 */ /* 0x000ea20000000800 */
[----:B------:R-:W-:Y:S01]  /*b910*/  FADD R60, R114, R57 ;  /* 0x00000039723c7221 */ /* 0x000fe20000000000 */
[----:B------:R-:W-:-:S03]  /*b920*/  F2FP.BF16.F32.PACK_AB R46, R90, R89 ;  /* 0x000000595a2e723e */ /* 0x000fc600000010ff */
[----:B0-----:R-:W-:Y:S01]  /*b930*/  FADD R89, R115, R60 ;  /* 0x0000003c73597221 */ /* 0x001fe20000000000 */
[----:B------:R-:W-:Y:S02]  /*b940*/  F2FP.BF16.F32.PACK_AB R24, R45, R44 ;  /* 0x0000002c2d18723e */ /* 0x000fe400000010ff */
[----:B------:R-:W-:Y:S01]  /*b950*/  F2FP.BF16.F32.PACK_AB R45, R88, R212 ;  /* 0x000000d4582d723e */ /* 0x000fe200000010ff */
[----:B-1----:R-:W-:Y:S01]  /*b960*/  FADD R89, R100, R89 ;  /* 0x0000005964597221 */ /* 0x002fe20000000000 */
[----:B------:R-:W-:Y:S02]  /*b970*/  F2FP.BF16.F32.PACK_AB R22, R41, R40 ;  /* 0x000000282916723e */ /* 0x000fe400000010ff */
[----:B------:R-:W-:Y:S02]  /*b980*/  F2FP.BF16.F32.PACK_AB R26, R49, R48 ;  /* 0x00000030311a723e */ /* 0x000fe400000010ff */
[----:B------:R-:W-:Y:S02]  /*b990*/  F2FP.BF16.F32.PACK_AB R29, R55, R52 ;  /* 0x00000034371d723e */ /* 0x000fe400000010ff */
[----:B------:R-:W-:-:S02]  /*b9a0*/  F2FP.BF16.F32.PACK_AB R31, R59, R58 ;  /* 0x0000003a3b1f723e */ /* 0x000fc400000010ff */
[----:B------:R-:W-:Y:S02]  /*b9b0*/  F2FP.BF16.F32.PACK_AB R32, R62, R61 ;  /* 0x0000003d3e20723e */ /* 0x000fe400000010ff */
[----:B------:R-:W-:Y:S02]  /*b9c0*/  F2FP.BF16.F32.PACK_AB R34, R65, R64 ;  /* 0x000000404122723e */ /* 0x000fe400000010ff */
[----:B------:R-:W-:Y:S02]  /*b9d0*/  F2FP.BF16.F32.PACK_AB R35, R67, R66 ;  /* 0x000000424323723e */ /* 0x000fe400000010ff */
[----:B------:R-:W-:Y:S02]  /*b9e0*/  LOP3.LUT R88, R82, 0x60, RZ, 0x3c, !PT ;  /* 0x0000006052587812 */ /* 0x000fe400078e3cff */
[----:B------:R-:W-:Y:S02]  /*b9f0*/  F2FP.BF16.F32.PACK_AB R39, R201, R200 ;  /* 0x000000c8c927723e */ /* 0x000fe400000010ff */
[----:B------:R-:W-:-:S02]  /*ba00*/  F2FP.BF16.F32.PACK_AB R40, R203, R202 ;  /* 0x000000cacb28723e */ /* 0x000fc400000010ff */
[----:B------:R-:W-:Y:S02]  /*ba10*/  F2FP.BF16.F32.PACK_AB R41, R205, R204 ;  /* 0x000000cccd29723e */ /* 0x000fe400000010ff */
[----:B------:R-:W-:Y:S02]  /*ba20*/  F2FP.BF16.F32.PACK_AB R42, R207, R206 ;  /* 0x000000cecf2a723e */ /* 0x000fe400000010ff */
[----:B------:R-:W-:Y:S02]  /*ba30*/  F2FP.BF16.F32.PACK_AB R43, R209, R208 ;  /* 0x000000d0d12b723e */ /* 0x000fe400000010ff */
[----:B------:R-:W-:Y:S02]  /*ba40*/  F2FP.BF16.F32.PACK_AB R44, R211, R210 ;  /* 0x000000d2d32c723e */ /* 0x000fe400000010ff */
        /* <DEDUP_REMOVED lines=13> */
[----:B--2---:R-:W-:-:S02]  /*bb20*/  F2FP.BF16.F32.PACK_AB R60, R102, R100 ;  /* 0x00000064663c723e */ /* 0x004fc400000010ff */
[----:B----4-:R-:W-:Y:S02]  /*bb30*/  F2FP.BF16.F32.PACK_AB R61, R76, R75 ;  /* 0x0000004b4c3d723e */ /* 0x010fe400000010ff */
[----:B------:R-:W-:Y:S02]  /*bb40*/  F2FP.BF16.F32.PACK_AB R62, R78, R77 ;  /* 0x0000004d4e3e723e */ /* 0x000fe400000010ff */
[----:B------:R-:W-:Y:S02]  /*bb50*/  F2FP.BF16.F32.PACK_AB R63, R80, R79 ;  /* 0x0000004f503f723e */ /* 0x000fe400000010ff */
[----:B------:R-:W-:Y:S02]  /*bb60*/  F2FP.BF16.F32.PACK_AB R64, R68, R81 ;  /* 0x000000514440723e */ /* 0x000fe400000010ff */
[----:B------:R-:W-:Y:S02]  /*bb70*/  F2FP.BF16.F32.PACK_AB R65, R70, R69 ;  /* 0x000000454641723e */ /* 0x000fe400000010ff */
[----:B------:R-:W-:-:S02]  /*bb80*/  F2FP.BF16.F32.PACK_AB R66, R72, R71 ;  /* 0x000000474842723e */ /* 0x000fc400000010ff */
[----:B------:R-:W-:Y:S01]  /*bb90*/  F2FP.BF16.F32.PACK_AB R67, R74, R73 ;  /* 0x000000494a43723e */ /* 0x000fe200000010ff */
[----:B------:R-:W-:Y:S01]  /*bba0*/  FADD R102, R102, R89 ;  /* 0x0000005966667221 */ /* 0x000fe20000000000 */
[----:B------:R0:W-:Y:S01]  /*bbb0*/  STS.U16 [R88+UR7+0x10300], R83 ;  /* 0x0103005358007988 */ /* 0x0001e20008000407 */
[----:B------:R-:W-:Y:S01]  /*bbc0*/  FADD R82, -R0, R180 ;  /* 0x000000b400527221 */ /* 0x000fe20000000100 */
[----:B------:R-:W-:Y:S02]  /*bbd0*/  STTM.x64 tmem[UR9+0x180], R4 ;  /* 0x00018004000079ed */ /* 0x000fe40008340009 */
[----:B------:R1:W-:Y:S04]  /*bbe0*/  STS.U16 [R88+UR7+0x10700], R84 ;  /* 0x0107005458007988 */ /* 0x0003e80008000407 */
[----:B---3--:R1:W-:Y:S01]  /*bbf0*/  STS.U16 [R88+UR7+0x10b00], R85 ;  /* 0x010b005558007988 */ /* 0x0083e20008000407 */
[----:B0-----:R-:W-:-:S03]  /*bc00*/  FADD R83, R75, R102 ;  /* 0x000000664b537221 */ /* 0x001fc60000000000 */
[----:B------:R1:W-:Y:S04]  /*bc10*/  STS.U16 [R88+UR7+0x10f00], R86 ;  /* 0x010f005658007988 */ /* 0x0003e80008000407 */
[----:B-----5:R1:W-:Y:S04]  /*bc20*/  STS.U16 [R88+UR7+0x11300], R87 ;  /* 0x0113005758007988 */ /* 0x0203e80008000407 */
[----:B------:R1:W-:Y:S04]  /*bc30*/  STS.U16 [R88+UR7+0x11700], R92 ;  /* 0x0117005c58007988 */ /* 0x0003e80008000407 */
[----:B------:R1:W-:Y:S04]  /*bc40*/  STS.U16 [R88+UR7+0x11b00], R94 ;  /* 0x011b005e58007988 */ /* 0x0003e80008000407 */
[----:B------:R1:W-:Y:S01]  /*bc50*/  STS.U16 [R88+UR7+0x11f00], R95 ;  /* 0x011f005f58007988 */ /* 0x0003e20008000407 */
[----:B------:R-:W-:Y:S01]  /*bc60*/  FMUL R75, R82, 1.4426950216293334961 ;  /* 0x3fb8aa3b524b7820 */ /* 0x000fe20000400000 */
[----:B------:R-:W0:Y:S02]  /*bc70*/  FENCE.VIEW.ASYNC.T ;  /* 0x00000000000073c6 */ /* 0x000e240000000200 */
[----:B0-----:R-:W-:Y:S06]  /*bc80*/  BAR.SYNC.DEFER_BLOCKING 0x0 ;  /* 0x0000000000007b1d */ /* 0x001fec0000010000 */
[----:B------:R-:W0:Y:S01]  /*bc90*/  LDTM.x64 R4, tmem[UR9] ;  /* 0x00000009000479ee */ /* 0x000e220008340000 */
[----:B------:R-:W0:Y:S01]  /*bca0*/  MUFU.EX2 R75, R75 ;  /* 0x0000004b004b7308 */ /* 0x000e220000000800 */
[----:B------:R-:W-:Y:S01]  /*bcb0*/  NOP ;  /* 0x0000000000007918 */ /* 0x000fe20000000000 */
[C---:B0-----:R-:W-:Y:S01]  /*bcc0*/  FMUL R4, R75.reuse, R4 ;  /* 0x000000044b047220 */ /* 0x041fe20000400000 */
        /* <DEDUP_REMOVED lines=63> */
[----:B------:R1:W-:Y:S01]  /*c0c0*/  STTM.x64 tmem[UR9], R4 ;  /* 0x00000004000079ed */ /* 0x0003e20008340009 */
[----:B------:R-:W0:Y:S02]  /*c0d0*/  FENCE.VIEW.ASYNC.T ;  /* 0x00000000000073c6 */ /* 0x000e240000000200 */
[----:B0-----:R-:W-:Y:S01]  /*c0e0*/  BAR.SYNC.DEFER_BLOCKING 0x0 ;  /* 0x0000000000007b1d */ /* 0x001fe20000010000 */
[----:B------:R-:W-:-:S04]  /*c0f0*/  FADD R76, R76, R83 ;  /* 0x000000534c4c7221 */ /* 0x000fc80000000000 */
[----:B------:R-:W-:-:S04]  /*c100*/  FADD R77, R77, R76 ;  /* 0x0000004c4d4d7221 */ /* 0x000fc80000000000 */
[----:B------:R-:W-:-:S04]  /*c110*/  FADD R78, R78, R77 ;  /* 0x0000004d4e4e7221 */ /* 0x000fc80000000000 */
[----:B------:R-:W-:Y:S01]  /*c120*/  FADD R79, R79, R78 ;  /* 0x0000004e4f4f7221 */ /* 0x000fe20000000000 */
[----:B------:R0:W-:Y:S06]  /*c130*/  MEMBAR.ALL.CTA ;  /* 0x0000000000007992 */ /* 0x0001ec0000008000 */
[----:B0-----:R-:W0:Y:S01]  /*c140*/  FENCE.VIEW.ASYNC.S ;  /* 0x00000000000073c6 */ /* 0x001e220000000000 */
[----:B------:R-:W-:-:S04]  /*c150*/  FADD R80, R80, R79 ;  /* 0x0000004f50507221 */ /* 0x000fc80000000000 */
[----:B------:R-:W-:-:S04]  /*c160*/  FADD R81, R81, R80 ;  /* 0x0000005051517221 */ /* 0x000fc80000000000 */
[----:B------:R-:W-:-:S04]  /*c170*/  FADD R68, R68, R81 ;  /* 0x0000005144447221 */ /* 0x000fc80000000000 */
[----:B------:R-:W-:-:S04]  /*c180*/  FADD R69, R69, R68 ;  /* 0x0000004445457221 */ /* 0x000fc80000000000 */
[----:B------:R-:W-:-:S04]  /*c190*/  FADD R70, R70, R69 ;  /* 0x0000004546467221 */ /* 0x000fc80000000000 */
[----:B------:R-:W-:-:S04]  /*c1a0*/  FADD R71, R71, R70 ;  /* 0x0000004647477221 */ /* 0x000fc80000000000 */
[----:B------:R-:W-:Y:S01]  /*c1b0*/  FADD R72, R72, R71 ;  /* 0x0000004748487221 */ /* 0x000fe20000000000 */
[----:B------:R-:W-:-:S03]  /*c1c0*/  ULEA UR10, UR16, UR7, 0x3 ;  /* 0x00000007100a7291 */ /* 0x000fc6000f8e18ff */
[----:B------:R-:W-:Y:S01]  /*c1d0*/  FADD R73, R73, R72 ;  /* 0x0000004849497221 */ /* 0x000fe20000000000 */
[----:B------:R-:W-:-:S03]  /*c1e0*/  UIADD3 UR10, UPT, UPT, UR10, 0x14000, URZ ;  /* 0x000140000a0a7890 */ /* 0x000fc6000fffe0ff */
[----:B------:R-:W-:Y:S01]  /*c1f0*/  FADD R74, R74, R73 ;  /* 0x000000494a4a7221 */ /* 0x000fe20000000000 */
[----:B------:R-:W-:Y:S01]  /*c200*/  UMOV UR67, UR74 ;  /* 0x0000004a00437c82 */ /* 0x000fe20008000000 */
[----:B0-----:R-:W-:Y:S06]  /*c210*/  BAR.SYNC.DEFER_BLOCKING 0x0 ;  /* 0x0000000000007b1d */ /* 0x001fec0000010000 */
[----:B------:R-:W-:Y:S05]  /*c220*/  BRA.U UP1, `(.L_x_16) ;  /* 0x0000000101f47547 */ /* 0x000fea000b800000 */
[----:B------:R-:W-:Y:S02]  /*c230*/  UIADD3 UR77, UPT, UPT, UR8, 0x188, URZ ;  /* 0x00000188084d7890 */ /* 0x000fe4000fffe0ff */
[----:B------:R-:W-:Y:S02]  /*c240*/  UIADD3 UR74, UPT, UPT, UR8, 0x190, URZ ;  /* 0x00000190084a7890 */ /* 0x000fe4000fffe0ff */
[----:B------:R-:W-:Y:S02]  /*c250*/  UIADD3 UR76, UPT, UPT, UR8, 0x198, URZ ;  /* 0x00000198084c7890 */ /* 0x000fe4000fffe0ff */
[----:B------:R-:W-:Y:S01]  /*c260*/  UIADD3 UR75, UPT, UPT, UR8, 0x1a0, URZ ;  /* 0x000001a0084b7890 */ /* 0x000fe2000fffe0ff */
[----:B------:R-:W-:Y:S01]  /*c270*/  UMOV UR4, 0x0 ;  /* 0x0000000000047882 */ /* 0x000fe20000000000 */
[----:B------:R-:W-:Y:S01]  /*c280*/  UMOV UR5, 0x8100490 ;  /* 0x0810049000057882 */ /* 0x000fe20000000000 */
[----:B------:R-:W-:Y:S02]  /*c290*/  UIADD3 UR71, UPT, UPT, UR8, 0x1a8, URZ ;  /* 0x000001a808477890 */ /* 0x000fe4000fffe0ff */
[----:B------:R-:W-:Y:S01]  /*c2a0*/  UTCHMMA tmem[UR14], gdesc[UR22], tmem[UR8], tmem[UR4], idesc[UR5], UPT ;  /* 0x00ff04160e0079ea */ /* 0x000fe2000b800008 */
[----:B------:R-:W-:Y:S01]  /*c2b0*/  UMOV UR58, 0x0 ;  /* 0x00000000003a7882 */ /* 0x000fe20000000000 */
[----:B------:R-:W-:Y:S01]  /*c2c0*/  UMOV UR59, 0x8100490 ;  /* 0x08100490003b7882 */ /* 0x000fe20000000000 */
[----:B------:R-:W-:-:S02]  /*c2d0*/  UIADD3 UR70, UPT, UPT, UR8, 0x1b0, URZ ;  /* 0x000001b008467890 */ /* 0x000fc4000fffe0ff */
[----:B------:R0:W-:Y:S01]  /*c2e0*/  UTCHMMA tmem[UR77], gdesc[UR40], tmem[UR8], tmem[UR58], idesc[UR59], UPT ;  /* 0x00ff3a284d0079ea */ /* 0x0001e2000b800008 */
[----:B------:R-:W-:Y:S01]  /*c2f0*/  UMOV UR60, 0x0 ;  /* 0x00000000003c7882 */ /* 0x000fe20000000000 */
[----:B------:R-:W-:Y:S01]  /*c300*/  UMOV UR61, 0x8100490 ;  /* 0x08100490003d7882 */ /* 0x000fe20000000000 */
[----:B------:R-:W-:Y:S02]  /*c310*/  UIADD3 UR72, UPT, UPT, UR8, 0x1b8, URZ ;  /* 0x000001b808487890 */ /* 0x000fe4000fffe0ff */
[----:B------:R2:W-:Y:S01]  /*c320*/  UTCHMMA tmem[UR74], gdesc[UR46], tmem[UR8], tmem[UR60], idesc[UR61], UPT ;  /* 0x00ff3c2e4a0079ea */ /* 0x0005e2000b800008 */
[----:B------:R-:W-:Y:S01]  /*c330*/  UMOV UR62, 0x0 ;  /* 0x00000000003e7882 */ /* 0x000fe20000000000 */
[----:B------:R-:W-:Y:S01]  /*c340*/  UMOV UR63, 0x8100490 ;  /* 0x08100490003f7882 */ /* 0x000fe20000000000 */
[----:B------:R-:W-:Y:S02]  /*c350*/  UIADD3 UR73, UPT, UPT, UR8, 0x40, URZ ;  /* 0x0000004008497890 */ /* 0x000fe4000fffe0ff */
[----:B------:R3:W-:Y:S01]  /*c360*/  UTCHMMA tmem[UR76], gdesc[UR48], tmem[UR8], tmem[UR62], idesc[UR63], UPT ;  /* 0x00ff3e304c0079ea */ /* 0x0007e2000b800008 */
[----:B------:R-:W-:Y:S01]  /*c370*/  UMOV UR64, 0x0 ;  /* 0x0000000000407882 */ /* 0x000fe20000000000 */
[----:B------:R-:W-:Y:S01]  /*c380*/  UMOV UR65, 0x8100490 ;  /* 0x0810049000417882 */ /* 0x000fe20000000000 */
[----:B0-----:R-:W-:-:S02]  /*c390*/  UIADD3 UR59, UPT, UPT, UR8, 0x40, URZ ;  /* 0x00000040083b7890 */ /* 0x001fc4000fffe0ff */
[----:B------:R0:W-:Y:S01]  /*c3a0*/  UTCHMMA tmem[UR75], gdesc[UR50], tmem[UR8], tmem[UR64], idesc[UR65], UPT ;  /* 0x00ff40324b0079ea */ /* 0x0001e2000b800008 */
[----:B------:R-:W-:Y:S02]  /*c3b0*/  UIADD3 UR58, UPT, UPT, UR8, 0x1c8, URZ ;  /* 0x000001c8083a7890 */ /* 0x000fe4000fffe0ff */
[----:B------:R4:W-:Y:S01]  /*c3c0*/  UTCHMMA tmem[UR71], gdesc[UR52], tmem[UR8], tmem[UR64], idesc[UR65], UPT ;  /* 0x00ff4034470079ea */ /* 0x0009e2000b800008 */
[----:B--2---:R-:W-:Y:S02]  /*c3d0*/  UIADD3 UR74, UPT, UPT, UR8, 0x1c0, URZ ;  /* 0x000001c0084a7890 */ /* 0x004fe4000fffe0ff */
[----:B------:R2:W-:Y:S01]  /*c3e0*/  UTCHMMA tmem[UR70], gdesc[UR54], tmem[UR8], tmem[UR62], idesc[UR63], UPT ;  /* 0x00ff3e36460079ea */ /* 0x0005e2000b800008 */
[----:B------:R-:W-:Y:S02]  /*c3f0*/  UIADD3 UR77, UPT, UPT, UR8, 0x1d0, URZ ;  /* 0x000001d0084d7890 */ /* 0x000fe4000fffe0ff */
[----:B---3--:R-:W-:Y:S01]  /*c400*/  UIADD3 UR76, UPT, UPT, UR8, 0x40, URZ ;  /* 0x00000040084c7890 */ /* 0x008fe2000fffe0ff */
[----:B------:R-:W-:Y:S01]  /*c410*/  UMOV UR68, 0x0 ;  /* 0x0000000000447882 */ /* 0x000fe20000000000 */
[----:B------:R-:W-:Y:S01]  /*c420*/  UMOV UR69, 0x8100490 ;  /* 0x0810049000457882 */ /* 0x000fe20000000000 */
[----:B0-----:R-:W-:-:S02]  /*c430*/  UIADD3 UR75, UPT, UPT, UR8, 0x40, URZ ;  /* 0x00000040084b7890 */ /* 0x001fc4000fffe0ff */
[----:B------:R0:W-:Y:S01]  /*c440*/  UTCHMMA tmem[UR72], gdesc[UR56], tmem[UR8], tmem[UR68], idesc[UR69], UPT ;  /* 0x00ff4438480079ea */ /* 0x0001e2000b800008 */
[----:B----4-:R-:W-:Y:S01]  /*c450*/  UIADD3 UR64, UPT, UPT, UR8, 0x40, URZ ;  /* 0x0000004008407890 */ /* 0x010fe2000fffe0ff */
[----:B------:R3:W-:Y:S01]  /*c460*/  UTCHMMA tmem[UR74], gdesc[UR22], tmem[UR73], tmem[UR60], idesc[UR61], UPT ;  /* 0x00ff3c164a0079ea */ /* 0x0007e2000b800049 */
[----:B--2---:R-:W-:Y:S01]  /*c470*/  UIADD3 UR62, UPT, UPT, UR8, 0x1d8, URZ ;  /* 0x000001d8083e7890 */ /* 0x004fe2000fffe0ff */
[----:B------:R-:W-:Y:S01]  /*c480*/  UTCHMMA tmem[UR58], gdesc[UR40], tmem[UR59], tmem[UR4], idesc[UR5], UPT ;  /* 0x00ff04283a0079ea */ /* 0x000fe2000b80003b */
[----:B------:R-:W-:Y:S01]  /*c490*/  UIADD3 UR65, UPT, UPT, UR8, 0x1e0, URZ ;  /* 0x000001e008417890 */ /* 0x000fe2000fffe0ff */
[----:B------:R2:W-:Y:S01]  /*c4a0*/  UTCHMMA tmem[UR77], gdesc[UR46], tmem[UR76], tmem[UR60], idesc[UR61], UPT ;  /* 0x00ff3c2e4d0079ea */ /* 0x0005e2000b80004c */
[----:B------:R-:W-:Y:S02]  /*c4b0*/  UIADD3 UR71, UPT, UPT, UR8, 0x1e8, URZ ;  /* 0x000001e808477890 */ /* 0x000fe4000fffe0ff */
[----:B------:R-:W-:Y:S02]  /*c4c0*/  UIADD3 UR70, UPT, UPT, UR8, 0x40, URZ ;  /* 0x0000004008467890 */ /* 0x000fe4000fffe0ff */
[----:B0-----:R-:W-:Y:S01]  /*c4d0*/  UIADD3 UR68, UPT, UPT, UR8, 0x40, URZ ;  /* 0x0000004008447890 */ /* 0x001fe2000fffe0ff */
[----:B------:R0:W-:Y:S01]  /*c4e0*/  UTCHMMA tmem[UR62], gdesc[UR48], tmem[UR75], tmem[UR4], idesc[UR5], UPT ;  /* 0x00ff04303e0079ea */ /* 0x0001e2000b80004b */
[----:B------:R-:W-:-:S02]  /*c4f0*/  UIADD3 UR69, UPT, UPT, UR8, 0x1f0, URZ ;  /* 0x000001f008457890 */ /* 0x000fc4000fffe0ff */
[----:B------:R-:W-:Y:S02]  /*c500*/  UIADD3 UR72, UPT, UPT, UR8, 0x40, URZ ;  /* 0x0000004008487890 */ /* 0x000fe4000fffe0ff */
[----:B---3--:R-:W-:Y:S01]  /*c510*/  UIADD3 UR73, UPT, UPT, UR8, 0x1f8, URZ ;  /* 0x000001f808497890 */ /* 0x008fe2000fffe0ff */
[----:B--2---:R-:W-:Y:S01]  /*c520*/  UMOV UR76, 0x0 ;  /* 0x00000000004c7882 */ /* 0x004fe20000000000 */
[----:B------:R-:W-:Y:S01]  /*c530*/  UMOV UR77, 0x8100490 ;  /* 0x08100490004d7882 */ /* 0x000fe20000000000 */
[----:B------:R-:W-:Y:S01]  /*c540*/  UMOV UR58, 0x0 ;  /* 0x00000000003a7882 */ /* 0x000fe20000000000 */
[----:B------:R-:W-:Y:S01]  /*c550*/  UMOV UR59, 0x8100490 ;  /* 0x08100490003b7882 */ /* 0x000fe20000000000 */
[----:B0-----:R-:W-:Y:S01]  /*c560*/  UMOV UR4, UR10 ;  /* 0x0000000a00047c82 */ /* 0x001fe20008000000 */
[----:B------:R-:W-:Y:S01]  /*c570*/  UMOV UR5, URZ ;  /* 0x000000ff00057c82 */ /* 0x000fe20008000000 */
[----:B------:R0:W-:Y:S01]  /*c580*/  UTCHMMA tmem[UR65], gdesc[UR50], tmem[UR64], tmem[UR76], idesc[UR77], UPT ;  /* 0x00ff4c32410079ea */ /* 0x0001e2000b800040 */
[----:B------:R-:W-:Y:S01]  /*c590*/  UMOV UR62, 0x0 ;  /* 0x00000000003e7882 */ /* 0x000fe20000000000 */
[----:B------:R0:W-:Y:S01]  /*c5a0*/  UTCHMMA tmem[UR71], gdesc[UR52], tmem[UR68], tmem[UR58], idesc[UR59], UPT ;  /* 0x00ff3a34470079ea */ /* 0x0001e2000b800044 */
[----:B------:R-:W-:Y:S01]  /*c5b0*/  UMOV UR4, UR4 ;  /* 0x0000000400047c82 */ /* 0x000fe20008000000 */
[----:B------:R0:W-:Y:S01]  /*c5c0*/  UTCHMMA tmem[UR69], gdesc[UR54], tmem[UR70], tmem[UR60], idesc[UR61], UPT ;  /* 0x00ff3c36450079ea */ /* 0x0001e2000b800046 */
[----:B------:R0:W-:Y:S01]  /*c5d0*/  UTCHMMA tmem[UR73], gdesc[UR56], tmem[UR72], tmem[UR62], idesc[UR63], UPT ;  /* 0x00ff3e38490079ea */ /* 0x0001e2000b800048 */
[----:B------:R0:W-:Y:S01]  /*c5e0*/  UTCBAR [UR4], URZ ;  /* 0x000000ff040073e9 */ /* 0x0001e200080000ff */
[----:B------:R-:W-:Y:S01]  /*c5f0*/  NOP ;  /* 0x0000000000007918 */ /* 0x000fe20000000000 */
.L_x_16:
[----:B------:R-:W-:Y:S01]  /*c600*/  UIADD3 UR16, UPT, UPT, UR16, 0x1, URZ ;  /* 0x0000000110107890 */ /* 0x000fe2000fffe0ff */
[----:B------:R-:W-:Y:S01]  /*c610*/  FFMA R133, R75, R133, R74 ;  /* 0x000000854b857223 */ /* 0x000fe2000000004a */
[----:B------:R-:W-:Y:S01]  /*c620*/  UIADD3 UR6, UPT, UPT, UR6, 0x80, URZ ;  /* 0x0000008006067890 */ /* 0x000fe2000fffe0ff */
[----:B------:R-:W-:Y:S01]  /*c630*/  IADD3 R2, PT, PT, R2, UR15, RZ ;  /* 0x0000000f02027c10 */ /* 0x000fe2000fffe0ff */
[----:B------:R-:W-:Y:S01]  /*c640*/  UISETP.GT.AND UP2, UPT, UR16, 0x1, UPT ;  /* 0x000000011000788c */ /* 0x000fe2000bf44270 */
[----:B------:R-:W-:Y:S02]  /*c650*/  IADD3 R3, PT, PT, R225, R3, RZ ;  /* 0x00000003e1037210 */ /* 0x000fe40007ffe0ff */
[----:B------:R-:W-:Y:S01]  /*c660*/  MOV R181, UR67 ;  /* 0x0000004300b57c02 */ /* 0x000fe20008000f00 */
[----:B------:R-:W-:Y:S01]  /*c670*/  USEL UR74, URZ, 0x1, !UP2 ;  /* 0x00000001ff4a7887 */ /* 0x000fe2000d000000 */
[----:B------:R-:W-:Y:S01]  /*c680*/  MOV R180, R0 ;  /* 0x0000000000b47202 */ /* 0x000fe20000000f00 */
[----:B------:R-:W-:-:S02]  /*c690*/  USEL UR16, UR16, URZ, !UP2 ;  /* 0x000000ff10107287 */ /* 0x000fc4000d000000 */
[----:B------:R-:W-:Y:S02]  /*c6a0*/  UISETP.GE.AND UP2, UPT, UR6, UR13, UPT ;  /* 0x0000000d0600728c */ /* 0x000fe4000bf46270 */
[----:B------:R-:W-:-:S07]  /*c6b0*/  ULOP3.LUT UR74, UR67, UR74, URZ, 0x3c, !UPT ;  /* 0x0000004a434a7292 */ /* 0x000fce000f8e3cff */
[----:B------:R-:W-:Y:S05]  /*c6c0*/  BRA.U !UP2, `(.L_x_17) ;  /* 0xffffffb50a3c7547 */ /* 0x000fea000b83ffff */
.L_x_12:
[C---:B------:R-:W-:Y:S01]  /*c6d0*/  FMUL R2, R133.reuse, 8388608 ;  /* 0x4b00000085027820 */ /* 0x040fe20000400000 */
[C---:B------:R-:W-:Y:S01]  /*c6e0*/  FSETP.GEU.AND P5, PT, R133.reuse, 1.175494350822287508e-38, PT ;  /* 0x008000008500780b */ /* 0x040fe20003fae000 */
[----:B------:R-:W2:Y:S01]  /*c6f0*/  LDCU UR6, c[0x0][0x3f0] ;  /* 0x00007e00ff0677ac */ /* 0x000ea20008000800 */
[----:B01----:R-:W-:Y:S01]  /*c700*/  HFMA2 R5, -RZ, RZ, 1.443359375, -0.2030029296875 ;  /* 0x3dc6b27fff057431 */ /* 0x003fe200000001ff */
[C---:B------:R-:W-:Y:S02]  /*c710*/  FSETP.GEU.AND P2, PT, |R133|.reuse, 1.175494350822287508e-38, PT ;  /* 0x008000008500780b */ /* 0x040fe40003f4e200 */
[----:B------:R-:W-:Y:S01]  /*c720*/  FSEL R74, R2, R133, !P5 ;  /* 0x00000085024a7208 */ /* 0x000fe20006800000 */
[----:B------:R-:W0:Y:S01]  /*c730*/  LDCU.64 UR4, c[0x0][0x3e0] ;  /* 0x00007c00ff0477ac */ /* 0x000e220008000a00 */
[----:B------:R-:W-:Y:S02]  /*c740*/  FSETP.GT.AND P3, PT, |R133|, 8.50705917302346158658e+37, PT ;  /* 0x7e8000008500780b */ /* 0x000fe40003f64200 */
[----:B------:R-:W-:-:S04]  /*c750*/  IADD3 R2, PT, PT, R74, -0x3f3504f3, RZ ;  /* 0xc0cafb0d4a027810 */ /* 0x000fc80007ffe0ff */
[----:B------:R-:W-:-:S04]  /*c760*/  LOP3.LUT R3, R2, 0xff800000, RZ, 0xc0, !PT ;  /* 0xff80000002037812 */ /* 0x000fc800078ec0ff */
[----:B------:R-:W-:Y:S01]  /*c770*/  IADD3 R2, PT, PT, R74, -R3, RZ ;  /* 0x800000034a027210 */ /* 0x000fe20007ffe0ff */
[----:B--2---:R-:W-:-:S04]  /*c780*/  UISETP.GE.AND UP0, UPT, UR6, 0x1, UPT ;  /* 0x000000010600788c */ /* 0x004fc8000bf06270 */
[----:B------:R-:W-:-:S04]  /*c790*/  FADD R68, R2, -1 ;  /* 0xbf80000002447421 */ /* 0x000fc80000000000 */
[----:B------:R-:W-:-:S04]  /*c7a0*/  FFMA.FTZ R5, R68, R5, -0.16845393180847167969 ;  /* 0xbe2c7f3044057423 */ /* 0x000fc80000010005 */
[----:B------:R-:W-:-:S04]  /*c7b0*/  FFMA.FTZ R5, R68, R5, 0.1716887056827545166 ;  /* 0x3e2fcf2a44057423 */ /* 0x000fc80000010005 */
[----:B------:R-:W-:-:S04]  /*c7c0*/  FFMA.FTZ R5, R68, R5, -0.17900948226451873779 ;  /* 0xbe374e4344057423 */ /* 0x000fc80000010005 */
[----:B------:R-:W-:-:S04]  /*c7d0*/  FFMA.FTZ R5, R68, R5, 0.20512372255325317383 ;  /* 0x3e520bf444057423 */ /* 0x000fc80000010005 */
[----:B------:R-:W-:Y:S01]  /*c7e0*/  FFMA.FTZ R5, R68, R5, -0.24046532809734344482 ;  /* 0xbe763c8b44057423 */ /* 0x000fe20000010005 */
[----:B0-----:R-:W-:Y:S06]  /*c7f0*/  BRA.U !UP0, `(.L_x_18) ;  /* 0x0000000108107547 */ /* 0x001fec000b800000 */
[----:B------:R-:W-:-:S06]  /*c800*/  USHF.L.U32 UR67, UR67, 0x1f, URZ ;  /* 0x0000001f43437899 */ /* 0x000fcc00080006ff */
[----:B------:R-:W-:-:S04]  /*c810*/  MOV R2, UR67 ;  /* 0x0000004300027c02 */ /* 0x000fc80008000f00 */
[----:B------:R-:W0:Y:S02]  /*c820*/  SYNCS.PHASECHK.TRANS64.TRYWAIT P4, [UR10], R2 ;  /* 0x00000002ff0075a7 */ /* 0x000e24000808110a */
[----:B0-----:R-:W-:Y:S05]  /*c830*/  @!P4 BRA `(.L_x_19) ;  /* 0x00000028000cc947 */ /* 0x001fea0003800000 */
.L_x_18:
[----:B------:R-:W-:Y:S01]  /*c840*/  BAR.SYNC.DEFER_BLOCKING 0x0 ;  /* 0x0000000000007b1d */ /* 0x000fe20000010000 */
[----:B------:R-:W-:Y:S01]  /*c850*/  FFMA.FTZ R5, R68, R5, 0.28857114911079406738 ;  /* 0x3e93bf9944057423 */ /* 0x000fe20000010005 */
[----:B------:R-:W-:Y:S01]  /*c860*/  @P3 FMUL R133, R133, 0.25 ;  /* 0x3e80000085853820 */ /* 0x000fe20000400000 */
[----:B------:R-:W-:Y:S02]  /*c870*/  ISETP.GE.U32.AND P6, PT, R74, 0x7f800000, PT ;  /* 0x7f8000004a00780c */ /* 0x000fe40003fc6070 */
[C---:B------:R-:W-:Y:S01]  /*c880*/  FFMA.FTZ R69, R68.reuse, R5, -0.36067417263984680176 ;  /* 0xbeb8aa4944457423 */ /* 0x040fe20000010005 */
[----:B------:R-:W-:Y:S02]  /*c890*/  @!P2 FMUL R133, R133, 16777216 ;  /* 0x4b8000008585a820 */ /* 0x000fe40000400000 */
[----:B------:R-:W0:Y:S01]  /*c8a0*/  S2UR UR6, SR_CTAID.Y ;  /* 0x00000000000679c3 */ /* 0x000e220000002600 */
[----:B------:R-:W1:Y:S01]  /*c8b0*/  S2R R70, SR_TID.X ;  /* 0x0000000000467919 */ /* 0x000e620000002100 */
[C---:B------:R-:W-:Y:S01]  /*c8c0*/  FFMA.FTZ R69, R68.reuse, R69, 0.48089820146560668945 ;  /* 0x3ef6384a44457423 */ /* 0x040fe20000010045 */
[----:B------:R-:W2:Y:S01]  /*c8d0*/  MUFU.RCP R190, R133 ;  /* 0x0000008500be7308 */ /* 0x000ea20000001000 */
[----:B------:R-:W-:Y:S01]  /*c8e0*/  FSEL R2, RZ, -23, P5 ;  /* 0xc1b80000ff027808 */ /* 0x000fe20002800000 */
[----:B------:R-:W3:Y:S01]  /*c8f0*/  S2R R194, SR_CTAID.X ;  /* 0x0000000000c27919 */ /* 0x000ee20000002500 */
[C---:B------:R-:W-:Y:S01]  /*c900*/  FFMA.FTZ R69, R68.reuse, R69, -0.72134751081466674805 ;  /* 0xbf38aa3b44457423 */ /* 0x040fe20000010045 */
[----:B------:R-:W-:Y:S01]  /*c910*/  I2FP.F32.S32 R3, R3 ;  /* 0x0000000300037245 */ /* 0x000fe20000201400 */
[----:B------:R-:W4:Y:S02]  /*c920*/  LDC.64 R72, c[0x0][0x398] ;  /* 0x0000e600ff487b82 */ /* 0x000f240000000a00 */
[----:B------:R-:W-:-:S02]  /*c930*/  FMUL R69, R68, R69 ;  /* 0x0000004544457220 */ /* 0x000fc40000400000 */
[----:B------:R-:W-:Y:S02]  /*c940*/  FFMA.FTZ R2, R3, 1.1920928955078125e-07, R2 ;  /* 0x3400000003027823 */ /* 0x000fe40000010002 */
[C---:B------:R-:W-:Y:S01]  /*c950*/  FMUL R69, R68.reuse, R69 ;  /* 0x0000004544457220 */ /* 0x040fe20000400000 */
[----:B------:R-:W5:Y:S02]  /*c960*/  @!P1 SYNCS.CCTL.IV [UR7+0x14000] ;  /* 0x01400000ff0099b1 */ /* 0x000f640008000007 */
[----:B-----5:R-:W-:Y:S01]  /*c970*/  BAR.SYNC.DEFER_BLOCKING 0x0 ;  /* 0x0000000000007b1d */ /* 0x020fe20000010000 */
[----:B------:R-:W-:-:S04]  /*c980*/  FFMA.FTZ R69, R68, 1.4426950216293334961, R69 ;  /* 0x3fb8aa3b44457823 */ /* 0x000fc80000010045 */
[----:B------:R-:W-:Y:S01]  /*c990*/  FADD R69, R2, R69 ;  /* 0x0000004502457221 */ /* 0x000fe20000000000 */
[----:B0-----:R-:W-:Y:S01]  /*c9a0*/  UIMAD UR4, UR6, UR4, URZ ;  /* 0x00000004060472a4 */ /* 0x001fe2000f8e02ff */
[----:B------:R-:W0:Y:S01]  /*c9b0*/  LDTM.x64 R4, tmem[UR9] ;  /* 0x00000009000479ee */ /* 0x000e220008340000 */
[----:B-1----:R-:W-:-:S04]  /*c9c0*/  LOP3.LUT R196, R70, 0xff, RZ, 0xc0, !PT ;  /* 0x000000ff46c47812 */ /* 0x002fc800078ec0ff */
[----:B---3--:R-:W-:-:S05]  /*c9d0*/  LEA R194, R194, R196, 0x8 ;  /* 0x000000c4c2c27211 */ /* 0x008fca00078e40ff */
[----:B------:R-:W-:Y:S01]  /*c9e0*/  IMAD R70, R194, UR5, RZ ;  /* 0x00000005c2467c24 */ /* 0x000fe2000f8e02ff */
[----:B------:R-:W-:Y:S01]  /*c9f0*/  USHF.L.U32 UR5, UR4, 0x1, URZ ;  /* 0x0000000104057899 */ /* 0x000fe200080006ff */
[----:B------:R-:W1:Y:S01]  /*ca00*/  @!P1 SYNCS.CCTL.IV [UR7+0x14008] ;  /* 0x01400800ff0099b1 */ /* 0x000e620008000007 */
[----:B------:R-:W-:Y:S02]  /*ca10*/  NOP ;  /* 0x0000000000007918 */ /* 0x000fe40000000000 */
[C---:B------:R-:W-:Y:S01]  /*ca20*/  SHF.L.U32 R3, R70.reuse, 0x1, RZ ;  /* 0x0000000146037819 */ /* 0x040fe200000006ff */
[----:B------:R-:W-:-:S04]  /*ca30*/  IMAD.HI R70, R70, 0x2, RZ ;  /* 0x0000000246467827 */ /* 0x000fc800078e02ff */
[----:B0-----:R-:W-:Y:S01]  /*ca40*/  @P3 FMUL R4, R4, 0.25 ;  /* 0x3e80000004043820 */ /* 0x001fe20000400000 */
[----:B------:R-:W-:Y:S01]  /*ca50*/  @P3 FMUL R5, R5, 0.25 ;  /* 0x3e80000005053820 */ /* 0x000fe20000400000 */
[----:B------:R-:W-:Y:S01]  /*ca60*/  @P3 FMUL R6, R6, 0.25 ;  /* 0x3e80000006063820 */ /* 0x000fe20000400000 */
[----:B------:R-:W-:Y:S01]  /*ca70*/  @P3 FMUL R7, R7, 0.25 ;  /* 0x3e80000007073820 */ /* 0x000fe20000400000 */
[----:B------:R-:W-:Y:S01]  /*ca80*/  @!P2 FMUL R4, R4, 16777216 ;  /* 0x4b8000000404a820 */ /* 0x000fe20000400000 */
[----:B------:R-:W-:Y:S01]  /*ca90*/  @!P2 FMUL R5, R5, 16777216 ;  /* 0x4b8000000505a820 */ /* 0x000fe20000400000 */
[----:B------:R-:W-:Y:S01]  /*caa0*/  @!P2 FMUL R6, R6, 16777216 ;  /* 0x4b8000000606a820 */ /* 0x000fe20000400000 */
[----:B------:R-:W-:Y:S01]  /*cab0*/  @!P2 FMUL R7, R7, 16777216 ;  /* 0x4b8000000707a820 */ /* 0x000fe20000400000 */
[C---:B--2---:R-:W-:Y:S01]  /*cac0*/  FMUL R4, R190.reuse, R4 ;  /* 0x00000004be047220 */ /* 0x044fe20000400000 */
[C---:B------:R-:W-:Y:S01]  /*cad0*/  FMUL R5, R190.reuse, R5 ;  /* 0x00000005be057220 */ /* 0x040fe20000400000 */
[----:B------:R-:W-:Y:S01]  /*cae0*/  @P3 FMUL R15, R15, 0.25 ;  /* 0x3e8000000f0f3820 */ /* 0x000fe20000400000 */
[C---:B------:R-:W-:Y:S01]  /*caf0*/  FMUL R192, R190.reuse, R6 ;  /* 0x00000006bec07220 */ /* 0x040fe20000400000 */
[----:B------:R-:W-:Y:S01]  /*cb00*/  FMUL R7, R190, R7 ;  /* 0x00000007be077220 */ /* 0x000fe20000400000 */
[----:B------:R-:W-:Y:S01]  /*cb10*/  @P3 FMUL R13, R13, 0.25 ;  /* 0x3e8000000d0d3820 */ /* 0x000fe20000400000 */
[----:B------:R-:W-:Y:S01]  /*cb20*/  F2FP.BF16.F32.PACK_AB R4, R5, R4 ;  /* 0x000000040504723e */ /* 0x000fe200000010ff */
[----:B------:R-:W-:Y:S01]  /*cb30*/  @P3 FMUL R14, R14, 0.25 ;  /* 0x3e8000000e0e3820 */ /* 0x000fe20000400000 */
[----:B------:R-:W0:Y:S01]  /*cb40*/  LDC R5, c[0x0][0x3e8] ;  /* 0x0000fa00ff057b82 */ /* 0x000e220000000800 */
[----:B------:R-:W-:Y:S01]  /*cb50*/  @P3 FMUL R21, R21, 0.25 ;  /* 0x3e80000015153820 */ /* 0x000fe20000400000 */
[----:B----4-:R-:W-:Y:S01]  /*cb60*/  IADD3 R2, P4, P5, R3, UR5, R72 ;  /* 0x0000000503027c10 */ /* 0x010fe2000fd9e048 */
[----:B------:R-:W-:Y:S01]  /*cb70*/  @!P2 FMUL R15, R15, 16777216 ;  /* 0x4b8000000f0fa820 */ /* 0x000fe20000400000 */
[----:B------:R-:W-:Y:S01]  /*cb80*/  @P6 MOV R3, 0x7f800000 ;  /* 0x7f80000000036802 */ /* 0x000fe20000000f00 */
[----:B------:R-:W-:Y:S01]  /*cb90*/  UIMAD.WIDE UR4, UR4, 0x2, URZ ;  /* 0x00000002040478a5 */ /* 0x000fe2000f8e02ff */
[----:B------:R-:W-:Y:S01]  /*cba0*/  @P3 FMUL R16, R16, 0.25 ;  /* 0x3e80000010103820 */ /* 0x000fe20000400000 */
[----:B------:R-:W-:Y:S01]  /*cbb0*/  F2FP.BF16.F32.PACK_AB R192, R7, R192 ;  /* 0x000000c007c0723e */ /* 0x000fe200000010ff */
[----:B------:R-:W-:Y:S01]  /*cbc0*/  @P3 FMUL R17, R17, 0.25 ;  /* 0x3e80000011113820 */ /* 0x000fe20000400000 */
[----:B------:R-:W-:Y:S01]  /*cbd0*/  @!P2 FMUL R13, R13, 16777216 ;  /* 0x4b8000000d0da820 */ /* 0x000fe20000400000 */
[----:B------:R-:W-:Y:S01]  /*cbe0*/  @!P2 FMUL R14, R14, 16777216 ;  /* 0x4b8000000e0ea820 */ /* 0x000fe20000400000 */
[----:B------:R-:W-:Y:S01]  /*cbf0*/  @P3 FMUL R9, R9, 0.25 ;  /* 0x3e80000009093820 */ /* 0x000fe20000400000 */
[----:B------:R-:W-:Y:S01]  /*cc00*/  @P3 FMUL R20, R20, 0.25 ;  /* 0x3e80000014143820 */ /* 0x000fe20000400000 */
[----:B------:R-:W-:Y:S01]  /*cc10*/  @P3 FMUL R29, R29, 0.25 ;  /* 0x3e8000001d1d3820 */ /* 0x000fe20000400000 */
[----:B------:R-:W-:Y:S01]  /*cc20*/  @!P2 FMUL R21, R21, 16777216 ;  /* 0x4b8000001515a820 */ /* 0x000fe20000400000 */
[----:B------:R-:W-:Y:S01]  /*cc30*/  @P3 FMUL R8, R8, 0.25 ;  /* 0x3e80000008083820 */ /* 0x000fe20000400000 */
[----:B------:R-:W-:Y:S01]  /*cc40*/  @P3 FMUL R27, R27, 0.25 ;  /* 0x3e8000001b1b3820 */ /* 0x000fe20000400000 */
[----:B------:R-:W-:Y:S01]  /*cc50*/  FMUL R139, R190, R15 ;  /* 0x0000000fbe8b7220 */ /* 0x000fe20000400000 */
[----:B------:R-:W-:Y:S01]  /*cc60*/  @P3 FMUL R19, R19, 0.25 ;  /* 0x3e80000013133820 */ /* 0x000fe20000400000 */
[----:B------:R-:W-:Y:S01]  /*cc70*/  @!P2 FMUL R16, R16, 16777216 ;  /* 0x4b8000001010a820 */ /* 0x000fe20000400000 */
[----:B------:R-:W-:Y:S01]  /*cc80*/  @P6 FFMA.FTZ R69, R74, R3, +INF ;  /* 0x7f8000004a456423 */ /* 0x000fe20000010003 */
[----:B------:R-:W-:Y:S01]  /*cc90*/  @P3 FMUL R10, R10, 0.25 ;  /* 0x3e8000000a0a3820 */ /* 0x000fe20000400000 */
[----:B------:R-:W-:Y:S01]  /*cca0*/  @P3 FMUL R11, R11, 0.25 ;  /* 0x3e8000000b0b3820 */ /* 0x000fe20000400000 */
[----:B------:R-:W-:Y:S01]  /*ccb0*/  @P3 FMUL R12, R12, 0.25 ;  /* 0x3e8000000c0c3820 */ /* 0x000fe20000400000 */
[----:B0-----:R-:W-:-:S02]  /*ccc0*/  IMAD R7, R5, 0x30, RZ ;  /* 0x0000003005077824 */ /* 0x001fc400078e02ff */
[----:B------:R-:W-:Y:S01]  /*ccd0*/  @P3 FMUL R18, R18, 0.25 ;  /* 0x3e80000012123820 */ /* 0x000fe20000400000 */
[----:B------:R-:W-:Y:S02]  /*cce0*/  IMAD R15, R5, 0x18, RZ ;  /* 0x00000018050f7824 */ /* 0x000fe400078e02ff */
[----:B------:R-:W-:Y:S01]  /*ccf0*/  @P3 FMUL R22, R22, 0.25 ;  /* 0x3e80000016163820 */ /* 0x000fe20000400000 */
        /* <DEDUP_REMOVED lines=43> */
[----:B------:R-:W-:Y:S01]  /*cfb0*/  @!P2 FMUL R17, R17, 16777216 ;  /* 0x4b8000001111a820 */ /* 0x000fe20000400000 */
[C---:B------:R-:W-:Y:S01]  /*cfc0*/  FMUL R137, R190.reuse, R13 ;  /* 0x0000000dbe897220 */ /* 0x040fe20000400000 */
[----:B------:R-:W-:Y:S01]  /*cfd0*/  FMUL R138, R190, R14 ;  /* 0x0000000ebe8a7220 */ /* 0x000fe20000400000 */
[----:B------:R-:W-:Y:S01]  /*cfe0*/  IMAD R235, R5, 0x60, RZ ;  /* 0x0000006005eb7824 */ /* 0x000fe200078e02ff */
[----:B------:R-:W-:Y:S01]  /*cff0*/  IADD3.X R3, PT, PT, R70, UR5, R73, P4, P5 ;  /* 0x0000000546037c10 */ /* 0x000fe2000a7ea449 */
[----:B------:R-:W-:Y:S01]  /*d000*/  @!P2 FMUL R9, R9, 16777216 ;  /* 0x4b8000000909a820 */ /* 0x000fe20000400000 */
[----:B------:R-:W-:Y:S01]  /*d010*/  @!P2 FMUL R20, R20, 16777216 ;  /* 0x4b8000001414a820 */ /* 0x000fe20000400000 */
[----:B------:R-:W-:Y:S01]  /*d020*/  @!P2 FMUL R29, R29, 16777216 ;  /* 0x4b8000001d1da820 */ /* 0x000fe20000400000 */
[----:B------:R-:W-:Y:S01]  /*d030*/  FMUL R145, R190, R21 ;  /* 0x00000015be917220 */ /* 0x000fe20000400000 */
[----:B------:R-:W-:Y:S01]  /*d040*/  IMAD R13, R5, 0x6, RZ ;  /* 0x00000006050d7824 */ /* 0x000fe200078e02ff */
[----:B------:R-:W-:Y:S01]  /*d050*/  IADD3 R14, P3, PT, R7, R2, RZ ;  /* 0x00000002070e7210 */ /* 0x000fe20007f7e0ff */
[----:B------:R-:W-:Y:S01]  /*d060*/  @!P2 FMUL R8, R8, 16777216 ;  /* 0x4b8000000808a820 */ /* 0x000fe20000400000 */
[----:B------:R-:W-:Y:S01]  /*d070*/  @!P2 FMUL R27, R27, 16777216 ;  /* 0x4b8000001b1ba820 */ /* 0x000fe20000400000 */
[----:B------:R-:W-:-:S02]  /*d080*/  IMAD R21, R5, 0x50, RZ ;  /* 0x0000005005157824 */ /* 0x000fc400078e02ff */
[----:B------:R-:W-:Y:S01]  /*d090*/  @!P2 FMUL R19, R19, 16777216 ;  /* 0x4b8000001313a820 */ /* 0x000fe20000400000 */
[----:B------:R-:W-:Y:S01]  /*d0a0*/  FMUL R140, R190, R16 ;  /* 0x00000010be8c7220 */ /* 0x000fe20000400000 */
[----:B------:R-:W-:Y:S01]  /*d0b0*/  @!P2 FMUL R10, R10, 16777216 ;  /* 0x4b8000000a0aa820 */ /* 0x000fe20000400000 */
        /* <DEDUP_REMOVED lines=47> */
[C---:B------:R-:W-:Y:S01]  /*d3b0*/  FMUL R141, R190.reuse, R17 ;  /* 0x00000011be8d7220 */ /* 0x040fe20000400000 */
[----:B------:R-:W-:Y:S01]  /*d3c0*/  IADD3 R16, P5, PT, R15, R2, RZ ;  /* 0x000000020f107210 */ /* 0x000fe20007fbe0ff */
[C---:B------:R-:W-:Y:S01]  /*d3d0*/  FMUL R133, R190.reuse, R9 ;  /* 0x00000009be857220 */ /* 0x040fe20000400000 */
[C---:B------:R-:W-:Y:S01]  /*d3e0*/  FMUL R144, R190.reuse, R20 ;  /* 0x00000014be907220 */ /* 0x040fe20000400000 */
[C---:B------:R-:W-:Y:S01]  /*d3f0*/  FMUL R153, R190.reuse, R29 ;  /* 0x0000001dbe997220 */ /* 0x040fe20000400000 */
[----:B------:R-:W-:Y:S01]  /*d400*/  IMAD R17, R5, 0xc, RZ ;  /* 0x0000000c05117824 */ /* 0x000fe200078e02ff */
[----:B------:R-:W-:Y:S01]  /*d410*/  IADD3 R6, P2, PT, R235, R2, RZ ;  /* 0x00000002eb067210 */ /* 0x000fe20007f5e0ff */
[C---:B------:R-:W-:Y:S01]  /*d420*/  FMUL R132, R190.reuse, R8 ;  /* 0x00000008be847220 */ /* 0x040fe20000400000 */
[----:B------:R-:W-:Y:S01]  /*d430*/  LEA.HI.X.SX32 R15, R15, R3, 0x1, P3 ;  /* 0x000000030f0f7211 */ /* 0x000fe200018f0eff */
[C---:B------:R-:W-:Y:S01]  /*d440*/  FMUL R151, R190.reuse, R27 ;  /* 0x0000001bbe977220 */ /* 0x040fe20000400000 */
[C---:B------:R-:W-:Y:S01]  /*d450*/  LEA R9, R5.reuse, R5, 0x1 ;  /* 0x0000000505097211 */ /* 0x040fe200078e08ff */
[----:B------:R-:W-:Y:S01]  /*d460*/  IMAD R29, R5, 0x28, RZ ;  /* 0x00000028051d7824 */ /* 0x000fe200078e02ff */
[-C--:B------:R-:W-:Y:S01]  /*d470*/  IADD3 R20, P3, PT, R13, R2.reuse, RZ ;  /* 0x000000020d147210 */ /* 0x080fe20007f7e0ff */
[----:B------:R-:W-:Y:S01]  /*d480*/  FMUL R143, R190, R19 ;  /* 0x00000013be8f7220 */ /* 0x000fe20000400000 */
[----:B------:R-:W-:Y:S01]  /*d490*/  IMAD R27, R5, 0xa, RZ ;  /* 0x0000000a051b7824 */ /* 0x000fe200078e02ff */
[----:B------:R-:W-:Y:S01]  /*d4a0*/  IADD3 R8, P4, PT, R21, R2, RZ ;  /* 0x0000000215087210 */ /* 0x000fe20007f9e0ff */
[C---:B------:R-:W-:Y:S01]  /*d4b0*/  IMAD R243, R5.reuse, 0x70, RZ ;  /* 0x0000007005f37824 */ /* 0x040fe200078e02ff */
[----:B------:R-:W-:Y:S01]  /*d4c0*/  FSETP.NEU.AND P6, PT, R74, RZ, PT ;  /* 0x000000ff4a00720b */ /* 0x000fe20003fcd000 */
[----:B------:R-:W-:-:S02]  /*d4d0*/  IMAD R19, R5, 0x48, RZ ;  /* 0x0000004805137824 */ /* 0x000fc400078e02ff */
[C---:B------:R-:W-:Y:S01]  /*d4e0*/  FMUL R142, R190.reuse, R18 ;  /* 0x00000012be8e7220 */ /* 0x040fe20000400000 */
[----:B------:R-:W-:Y:S01]  /*d4f0*/  LEA.HI.X.SX32 R7, R7, R3, 0x1, P2 ;  /* 0x0000000307077211 */ /* 0x000fe200010f0eff */
[C---:B------:R-:W-:Y:S01]  /*d500*/  FMUL R149, R190.reuse, R25 ;  /* 0x00000019be957220 */ /* 0x040fe20000400000 */
[----:B------:R-:W-:Y:S01]  /*d510*/  IADD3 R18, P2, PT, R17, R2, RZ ;  /* 0x0000000211127210 */ /* 0x000fe20007f5e0ff */
[C---:B------:R-:W-:Y:S01]  /*d520*/  FMUL R135, R190.reuse, R11 ;  /* 0x0000000bbe877220 */ /* 0x040fe20000400000 */
[----:B------:R-:W-:Y:S01]  /*d530*/  LEA.HI.X.SX32 R21, R9, R3, 0x1, P3 ;  /* 0x0000000309157211 */ /* 0x000fe200018f0eff */
[C---:B------:R-:W-:Y:S01]  /*d540*/  FMUL R152, R190.reuse, R28 ;  /* 0x0000001cbe987220 */ /* 0x040fe20000400000 */
[C---:B------:R-:W-:Y:S01]  /*d550*/  FMUL R157, R190.reuse, R33 ;  /* 0x00000021be9d7220 */ /* 0x040fe20000400000 */
[C---:B------:R-:W-:Y:S01]  /*d560*/  FMUL R161, R190.reuse, R37 ;  /* 0x00000025bea17220 */ /* 0x040fe20000400000 */
[----:B------:R-:W-:Y:S01]  /*d570*/  IMAD R25, R5, 0x14, RZ ;  /* 0x0000001405197824 */ /* 0x000fe200078e02ff */
[----:B------:R-:W-:Y:S01]  /*d580*/  LEA.HI.X.SX32 R9, R29, R3, 0x1, P4 ;  /* 0x000000031d097211 */ /* 0x000fe200020f0eff */
[C---:B------:R-:W-:Y:S01]  /*d590*/  FMUL R134, R190.reuse, R10 ;  /* 0x0000000abe867220 */ /* 0x040fe20000400000 */
[C---:B------:R-:W-:Y:S01]  /*d5a0*/  FMUL R136, R190.reuse, R12 ;  /* 0x0000000cbe887220 */ /* 0x040fe20000400000 */
[C---:B------:R-:W-:Y:S01]  /*d5b0*/  FMUL R159, R190.reuse, R35 ;  /* 0x00000023be9f7220 */ /* 0x040fe20000400000 */
[----:B------:R-:W-:Y:S01]  /*d5c0*/  FSEL R69, R69, -INF , P6 ;  /* 0xff80000045457808 */ /* 0x000fe20003000000 */
[C---:B------:R-:W-:Y:S01]  /*d5d0*/  IMAD R37, R5.reuse, 0x38, RZ ;  /* 0x0000003805257824 */ /* 0x040fe200078e02ff */
[C---:B------:R-:W-:Y:S01]  /*d5e0*/  LEA R11, R5.reuse, R5, 0x2 ;  /* 0x00000005050b7211 */ /* 0x040fe200078e10ff */
[----:B------:R-:W-:Y:S01]  /*d5f0*/  IMAD R33, R5, 0x1c, RZ ;  /* 0x0000001c05217824 */ /* 0x000fe200078e02ff */
[-C--:B------:R-:W-:Y:S01]  /*d600*/  IADD3 R28, P4, PT, R27, R2.reuse, RZ ;  /* 0x000000021b1c7210 */ /* 0x080fe20007f9e0ff */
[----:B------:R-:W-:Y:S01]  /*d610*/  IMAD R35, R5, 0xe, RZ ;  /* 0x0000000e05237824 */ /* 0x000fe200078e02ff */
[----:B------:R-:W-:Y:S01]  /*d620*/  IADD3 R10, P1, PT, R243, R2, RZ ;  /* 0x00000002f30a7210 */ /* 0x000fe20007f3e0ff */
[C---:B------:R-:W-:Y:S01]  /*d630*/  FMUL R148, R190.reuse, R24 ;  /* 0x00000018be947220 */ /* 0x040fe20000400000 */
[----:B------:R-:W-:Y:S01]  /*d640*/  IADD3 R12, P6, PT, R19, R2, RZ ;  /* 0x00000002130c7210 */ /* 0x000fe20007fde0ff */
[C---:B------:R-:W-:Y:S01]  /*d650*/  FMUL R150, R190.reuse, R26 ;  /* 0x0000001abe967220 */ /* 0x040fe20000400000 */
[----:B------:R-:W-:Y:S01]  /*d660*/  LEA.HI.X.SX32 R19, R13, R3, 0x1, P2 ;  /* 0x000000030d137211 */ /* 0x000fe200010f0eff */
[C---:B------:R-:W-:Y:S01]  /*d670*/  FMUL R158, R190.reuse, R34 ;  /* 0x00000022be9e7220 */ /* 0x040fe20000400000 */
[-C--:B------:R-:W-:Y:S01]  /*d680*/  IADD3 R24, P2, PT, R29, R2.reuse, RZ ;  /* 0x000000021d187210 */ /* 0x080fe20007f5e0ff */
[C---:B------:R-:W-:Y:S01]  /*d690*/  FMUL R167, R190.reuse, R43 ;  /* 0x0000002bbea77220 */ /* 0x040fe20000400000 */
[----:B------:R-:W-:Y:S01]  /*d6a0*/  IADD3 R26, P3, PT, R25, R2, RZ ;  /* 0x00000002191a7210 */ /* 0x000fe20007f7e0ff */
[C---:B------:R-:W-:Y:S01]  /*d6b0*/  FMUL R147, R190.reuse, R23 ;  /* 0x00000017be937220 */ /* 0x040fe20000400000 */
[----:B------:R-:W-:Y:S01]  /*d6c0*/  LEA.HI.X.SX32 R29, R11, R3, 0x1, P4 ;  /* 0x000000030b1d7211 */ /* 0x000fe200020f0eff */
[C---:B------:R-:W-:Y:S01]  /*d6d0*/  FMUL R160, R190.reuse, R36 ;  /* 0x00000024bea07220 */ /* 0x040fe20000400000 */
[C---:B------:R-:W-:Y:S01]  /*d6e0*/  FMUL R165, R190.reuse, R41 ;  /* 0x00000029bea57220 */ /* 0x040fe20000400000 */
[----:B------:R-:W-:Y:S01]  /*d6f0*/  IMAD R43, R5, 0x24, RZ ;  /* 0x00000024052b7824 */ /* 0x000fe200078e02ff */
[----:B------:R-:W-:Y:S01]  /*d700*/  IADD3 R34, P4, PT, R33, R2, RZ ;  /* 0x0000000221227210 */ /* 0x000fe20007f9e0ff */
[----:B------:R-:W-:Y:S01]  /*d710*/  IMAD R41, R5, 0x12, RZ ;  /* 0x0000001205297824 */ /* 0x000fe200078e02ff */
[----:B------:R-:W-:Y:S01]  /*d720*/  LEA.HI.X.SX32 R11, R37, R3, 0x1, P1 ;  /* 0x00000003250b7211 */ /* 0x000fe200008f0eff */
[C---:B------:R-:W-:Y:S01]  /*d730*/  FMUL R156, R190.reuse, R32 ;  /* 0x00000020be9c7220 */ /* 0x040fe20000400000 */
[----:B------:R-:W-:Y:S01]  /*d740*/  LEA R23, R5, -R5, 0x3 ;  /* 0x8000000505177211 */ /* 0x000fe200078e18ff */
[C---:B------:R-:W-:Y:S01]  /*d750*/  FMUL R164, R190.reuse, R40 ;  /* 0x00000028bea47220 */ /* 0x040fe20000400000 */
[-C--:B------:R-:W-:Y:S01]  /*d760*/  IADD3 R36, P1, PT, R35, R2.reuse, RZ ;  /* 0x0000000223247210 */ /* 0x080fe20007f3e0ff */
[C---:B------:R-:W-:Y:S01]  /*d770*/  FMUL R173, R190.reuse, R49 ;  /* 0x00000031bead7220 */ /* 0x040fe20000400000 */
[----:B------:R-:W-:Y:S01]  /*d780*/  LEA.HI.X.SX32 R27, R27, R3, 0x1, P3 ;  /* 0x000000031b1b7211 */ /* 0x000fe200018f0eff */
[C---:B------:R-:W-:Y:S01]  /*d790*/  FMUL R155, R190.reuse, R31 ;  /* 0x0000001fbe9b7220 */ /* 0x040fe20000400000 */
[----:B------:R-:W-:Y:S01]  /*d7a0*/  IADD3 R32, P3, PT, R37, R2, RZ ;  /* 0x0000000225207210 */ /* 0x000fe20007f7e0ff */
[C---:B------:R-:W-:Y:S01]  /*d7b0*/  FMUL R166, R190.reuse, R42 ;  /* 0x0000002abea67220 */ /* 0x040fe20000400000 */
[----:B------:R-:W-:Y:S01]  /*d7c0*/  LEA.HI.X.SX32 R35, R35, R3, 0x1, P4 ;  /* 0x0000000323237211 */ /* 0x000fe200020f0eff */
[C---:B------:R-:W-:Y:S01]  /*d7d0*/  FMUL R171, R190.reuse, R47 ;  /* 0x0000002fbeab7220 */ /* 0x040fe20000400000 */
[----:B------:R-:W-:Y:S01]  /*d7e0*/  IMAD R49, R5, 0x2c, RZ ;  /* 0x0000002c05317824 */ /* 0x000fe200078e02ff */
[----:B------:R-:W-:Y:S01]  /*d7f0*/  IADD3 R40, P4, PT, R43, R2, RZ ;  /* 0x000000022b287210 */ /* 0x000fe20007f9e0ff */
[----:B------:R-:W-:Y:S01]  /*d800*/  IMAD R231, R5, 0x58, RZ ;  /* 0x0000005805e77824 */ /* 0x000fe200078e02ff */
[----:B------:R-:W-:Y:S01]  /*d810*/  LEA.HI.X.SX32 R37, R23, R3, 0x1, P1 ;  /* 0x0000000317257211 */ /* 0x000fe200008f0eff */
[C---:B------:R-:W-:Y:S01]  /*d820*/  IMAD R47, R5.reuse, 0x16, RZ ;  /* 0x00000016052f7824 */ /* 0x040fe200078e02ff */
[----:B------:R-:W-:Y:S01]  /*d830*/  LEA R31, R5, R5, 0x3 ;  /* 0x00000005051f7211 */ /* 0x000fe200078e18ff */
[C---:B------:R-:W-:Y:S01]  /*d840*/  FMUL R146, R190.reuse, R22 ;  /* 0x00000016be927220 */ /* 0x040fe20000400000 */
[----:B------:R-:W-:Y:S01]  /*d850*/  IADD3 R42, P1, PT, R41, R2, RZ ;  /* 0x00000002292a7210 */ /* 0x000fe20007f3e0ff */
[C---:B------:R-:W-:Y:S01]  /*d860*/  FMUL R163, R190.reuse, R39 ;  /* 0x00000027bea37220 */ /* 0x040fe20000400000 */
[C---:B------:R-:W-:Y:S01]  /*d870*/  FMUL R170, R190.reuse, R46 ;  /* 0x0000002ebeaa7220 */ /* 0x040fe20000400000 */
[C---:B------:R-:W-:Y:S01]  /*d880*/  FMUL R179, R190.reuse, R55 ;  /* 0x00000037beb37220 */ /* 0x040fe20000400000 */
[-C--:B------:R-:W-:Y:S01]  /*d890*/  LEA.HI.X.SX32 R17, R17, R3.reuse, 0x1, P5 ;  /* 0x0000000311117211 */ /* 0x080fe200028f0eff */
[C---:B------:R-:W-:Y:S01]  /*d8a0*/  FMUL R172, R190.reuse, R48 ;  /* 0x00000030beac7220 */ /* 0x040fe20000400000 */
[----:B------:R-:W-:Y:S01]  /*d8b0*/  LEA.HI.X.SX32 R13, R43, R3, 0x1, P6 ;  /* 0x000000032b0d7211 */ /* 0x000fe200030f0eff */
[C---:B------:R-:W-:Y:S01]  /*d8c0*/  FMUL R177, R190.reuse, R53 ;  /* 0x00000035beb17220 */ /* 0x040fe20000400000 */
[-C--:B------:R-:W-:Y:S01]  /*d8d0*/  LEA.HI.X.SX32 R41, R41, R3.reuse, 0x1, P4 ;  /* 0x0000000329297211 */ /* 0x080fe200020f0eff */
[----:B------:R-:W-:Y:S01]  /*d8e0*/  IMAD R39, R5, 0xb, RZ ;  /* 0x0000000b05277824 */ /* 0x000fe200078e02ff */
[-C--:B------:R-:W-:Y:S01]  /*d8f0*/  IADD3 R22, P5, PT, R231, R2.reuse, RZ ;  /* 0x00000002e7167210 */ /* 0x080fe20007fbe0ff */
[----:B------:R-:W-:Y:S01]  /*d900*/  IMAD R55, R5, 0x34, RZ ;  /* 0x0000003405377824 */ /* 0x000fe200078e02ff */
[-C--:B------:R-:W-:Y:S01]  /*d910*/  IADD3 R46, P4, PT, R49, R2.reuse, RZ ;  /* 0x00000002312e7210 */ /* 0x080fe20007f9e0ff */
[----:B------:R-:W-:Y:S01]  /*d920*/  IMAD R239, R5, 0x68, RZ ;  /* 0x0000006805ef7824 */ /* 0x000fe200078e02ff */
[----:B------:R-:W-:Y:S01]  /*d930*/  LEA.HI.X.SX32 R43, R31, R3, 0x1, P1 ;  /* 0x000000031f2b7211 */ /* 0x000fe200008f0eff */
[----:B------:R-:W-:Y:S01]  /*d940*/  IMAD R53, R5, 0x1a, RZ ;  /* 0x0000001a05357824 */ /* 0x000fe200078e02ff */
[----:B------:R-:W-:Y:S01]  /*d950*/  IADD3 R48, P1, PT, R47, R2, RZ ;  /* 0x000000022f307210 */ /* 0x000fe20007f3e0ff */
[C---:B------:R-:W-:Y:S01]  /*d960*/  FMUL R154, R190.reuse, R30 ;  /* 0x0000001ebe9a7220 */ /* 0x040fe20000400000 */
[C---:B------:R-:W-:Y:S01]  /*d970*/  FMUL R169, R190.reuse, R45 ;  /* 0x0000002dbea97220 */ /* 0x040fe20000400000 */
[C---:B------:R-:W-:Y:S01]  /*d980*/  FMUL R176, R190.reuse, R52 ;  /* 0x00000034beb07220 */ /* 0x040fe20000400000 */
[C---:B------:R-:W-:Y:S01]  /*d990*/  FMUL R185, R190.reuse, R61 ;  /* 0x0000003dbeb97220 */ /* 0x040fe20000400000 */
[-C--:B------:R-:W-:Y:S01]  /*d9a0*/  LEA.HI.X.SX32 R25, R25, R3.reuse, 0x1, P2 ;  /* 0x0000000319197211 */ /* 0x080fe200010f0eff */
[C---:B------:R-:W-:Y:S01]  /*d9b0*/  FMUL R178, R190.reuse, R54 ;  /* 0x00000036beb27220 */ /* 0x040fe20000400000 */
[----:B------:R-:W-:Y:S01]  /*d9c0*/  LEA.HI.X.SX32 R23, R49, R3, 0x1, P5 ;  /* 0x0000000331177211 */ /* 0x000fe200028f0eff */
[----:B------:R-:W-:Y:S01]  /*d9d0*/  FMUL R183, R190, R59 ;  /* 0x0000003bbeb77220 */ /* 0x000fe20000400000 */
        /* <DEDUP_REMOVED lines=9> */
[----:B------:R-:W-:-:S02]  /*da70*/  IMAD R215, R5, 0x44, RZ ;  /* 0x0000004405d77824 */ /* 0x000fc400078e02ff */
[C---:B------:R-:W-:Y:S01]  /*da80*/  FMUL R162, R190.reuse, R38 ;  /* 0x00000026bea27220 */ /* 0x040fe20000400000 */
[----:B------:R-:W-:Y:S02]  /*da90*/  IMAD R221, R5, 0x4c, RZ ;  /* 0x0000004c05dd7824 */ /* 0x000fe400078e02ff */
[C---:B------:R-:W-:Y:S01]  /*daa0*/  FMUL R182, R190.reuse, R58 ;  /* 0x0000003abeb67220 */ /* 0x040fe20000400000 */
[C---:B------:R-:W-:Y:S01]  /*dab0*/  FMUL R191, R190.reuse, R65 ;  /* 0x00000041bebf7220 */ /* 0x040fe20000400000 */
[----:B------:R-:W-:Y:S01]  /*dac0*/  LEA.HI.X.SX32 R33, R33, R3, 0x1, P3 ;  /* 0x0000000321217211 */ /* 0x000fe200018f0eff */
[C---:B------:R-:W-:Y:S01]  /*dad0*/  FMUL R175, R190.reuse, R51 ;  /* 0x00000033beaf7220 */ /* 0x040fe20000400000 */
[-C--:B------:R-:W-:Y:S01]  /*dae0*/  LEA.HI.X.SX32 R31, R55, R3.reuse, 0x1, P2 ;  /* 0x00000003371f7211 */ /* 0x080fe200010f0eff */
[C---:B------:R-:W-:Y:S01]  /*daf0*/  FMUL R184, R190.reuse, R60 ;  /* 0x0000003cbeb87220 */ /* 0x040fe20000400000 */
[-C--:B------:R-:W-:Y:S01]  /*db00*/  LEA.HI.X.SX32 R53, R53, R3.reuse, 0x1, P4 ;  /* 0x0000000335357211 */ /* 0x080fe200020f0eff */
[----:B------:R-:W-:Y:S01]  /*db10*/  FFMA R0, R69, 0.69314718246459960938, R0 ;  /* 0x3f31721845007823 */ /* 0x000fe20000000000 */
[----:B------:R-:W-:Y:S01]  /*db20*/  IMAD R65, R5, 0x22, RZ ;  /* 0x0000002205417824 */ /* 0x000fe200078e02ff */
[----:B------:R-:W-:Y:S01]  /*db30*/  IADD3 R38, P3, PT, R247, R2, RZ ;  /* 0x00000002f7267210 */ /* 0x000fe20007f7e0ff */
[C---:B------:R-:W-:Y:S01]  /*db40*/  FMUL R168, R190.reuse, R44 ;  /* 0x0000002cbea87220 */ /* 0x040fe20000400000 */
[----:B------:R-:W-:Y:S01]  /*db50*/  IADD3 R58, P4, PT, R61, R2, RZ ;  /* 0x000000023d3a7210 */ /* 0x000fe20007f9e0ff */
[----:B------:R-:W-:Y:S01]  /*db60*/  FMUL R174, R190, R50 ;  /* 0x00000032beae7220 */ /* 0x000fe20000400000 */
        /* <DEDUP_REMOVED lines=8> */
[----:B------:R-:W-:Y:S01]  /*dbf0*/  IADD3 R50, P5, PT, R221, R2, RZ ;  /* 0x00000002dd327210 */ /* 0x000fe20007fbe0ff */
[----:B------:R-:W-:-:S02]  /*dc00*/  IMAD R237, R5, 0x64, RZ ;  /* 0x0000006405ed7824 */ /* 0x000fc400078e02ff */
[C---:B------:R-:W-:Y:S01]  /*dc10*/  FMUL R180, R190.reuse, R56 ;  /* 0x00000038beb47220 */ /* 0x040fe20000400000 */
[C---:B------:R-:W-:Y:S01]  /*dc20*/  FMUL R181, R190.reuse, R57 ;  /* 0x00000039beb57220 */ /* 0x040fe20000400000 */
[C---:B------:R-:W-:Y:S01]  /*dc30*/  FMUL R186, R190.reuse, R62 ;  /* 0x0000003ebeba7220 */ /* 0x040fe20000400000 */
[C---:B------:R-:W-:Y:S01]  /*dc40*/  FMUL R187, R190.reuse, R63 ;  /* 0x0000003fbebb7220 */ /* 0x040fe20000400000 */
[C---:B------:R-:W-:Y:S01]  /*dc50*/  FMUL R188, R190.reuse, R64 ;  /* 0x00000040bebc7220 */ /* 0x040fe20000400000 */
[C---:B------:R-:W-:Y:S01]  /*dc60*/  FMUL R189, R190.reuse, R66 ;  /* 0x00000042bebd7220 */ /* 0x040fe20000400000 */
[----:B------:R-:W-:Y:S01]  /*dc70*/  LEA.HI.X.SX32 R39, R61, R3, 0x1, P3 ;  /* 0x000000033d277211 */ /* 0x000fe200018f0eff */
[----:B------:R-:W-:Y:S01]  /*dc80*/  FMUL R190, R190, R67 ;  /* 0x00000043bebe7220 */ /* 0x000fe20000400000 */
[----:B------:R-:W-:Y:S01]  /*dc90*/  LEA.HI.X.SX32 R59, R59, R3, 0x1, P4 ;  /* 0x000000033b3b7211 */ /* 0x000fe200020f0eff */
[C---:B------:R-:W-:Y:S01]  /*dca0*/  IMAD R63, R5.reuse, 0x13, RZ ;  /* 0x00000013053f7824 */ /* 0x040fe200078e02ff */
[C---:B------:R-:W-:Y:S01]  /*dcb0*/  LEA R57, R5.reuse, R5, 0x4 ;  /* 0x0000000505397211 */ /* 0x040fe200078e20ff */
[----:B------:R-:W-:Y:S01]  /*dcc0*/  IMAD R67, R5, 0x15, RZ ;  /* 0x0000001505437824 */ /* 0x000fe200078e02ff */
[-C--:B------:R-:W-:Y:S01]  /*dcd0*/  IADD3 R64, P4, PT, R65, R2.reuse, RZ ;  /* 0x0000000241407210 */ /* 0x080fe20007f9e0ff */
        /* <DEDUP_REMOVED lines=55> */
[CC--:B------:R-:W-:Y:S01]  /*e050*/  LEA R93, R5.reuse, -R5.reuse, 0x5 ;  /* 0x80000005055d7211 */ /* 0x0c0fe200078e28ff */
        /* <DEDUP_REMOVED lines=23> */
[-C--:B------:R-:W-:Y:S01]  /*e1d0*/  LEA.HI.X.SX32 R91, R91, R3.reuse, 0x1, P1 ;  /* 0x000000035b5b7211 */ /* 0x080fe200008f0eff */
[----:B------:R-:W-:Y:S01]  /*e1e0*/  IMAD R115, R5, 0x3b, RZ ;  /* 0x0000003b05737824 */ /* 0x000fe200078e02ff */
[----:B------:R-:W-:Y:S01]  /*e1f0*/  LEA.HI.X.SX32 R97, R97, R3, 0x1, P5 ;  /* 0x0000000361617211 */ /* 0x000fe200028f0eff */
[----:B------:R-:W-:Y:S01]  /*e200*/  IMAD R117, R5, 0x3d, RZ ;  /* 0x0000003d05757824 */ /* 0x000fe200078e02ff */
[-C--:B------:R-:W-:Y:S01]  /*e210*/  IADD3 R98, P6, PT, R229, R2.reuse, RZ ;  /* 0x00000002e5627210 */ /* 0x080fe20007fde0ff */
[----:B------:R0:W-:Y:S01]  /*e220*/  STG.E.U16 desc[UR18][R2.64], R4 ;  /* 0x0000000402007986 */ /* 0x0001e2000c101512 */
[-C--:B------:R-:W-:Y:S01]  /*e230*/  IADD3 R100, P2, PT, R207, R2.reuse, RZ ;  /* 0x00000002cf647210 */ /* 0x080fe20007f5e0ff */
[----:B------:R-:W2:Y:S01]  /*e240*/  LDCU UR4, c[0x0][0x3ec] ;  /* 0x00007d80ff0477ac */ /* 0x000ea20008000800 */
[----:B------:R-:W-:-:S02]  /*e250*/  IADD3 R102, P3, PT, R205, R2, RZ ;  /* 0x00000002cd667210 */ /* 0x000fc40007f7e0ff */
[-C--:B------:R-:W-:Y:S02]  /*e260*/  IADD3 R104, P1, PT, R203, R2.reuse, RZ ;  /* 0x00000002cb687210 */ /* 0x080fe40007f3e0ff */
[-C--:B------:R-:W-:Y:S02]  /*e270*/  IADD3 R108, P5, PT, R199, R2.reuse, RZ ;  /* 0x00000002c76c7210 */ /* 0x080fe40007fbe0ff */
[----:B------:R-:W-:Y:S02]  /*e280*/  SHF.L.U32 R119, R5, 0x1, RZ ;  /* 0x0000000105777819 */ /* 0x000fe400000006ff */
[-C--:B------:R-:W-:Y:S02]  /*e290*/  LEA.HI.X.SX32 R95, R95, R3.reuse, 0x1, P4 ;  /* 0x000000035f5f7211 */ /* 0x080fe400020f0eff */
[----:B------:R-:W-:Y:S02]  /*e2a0*/  IADD3 R106, P4, PT, R201, R2, RZ ;  /* 0x00000002c96a7210 */ /* 0x000fe40007f9e0ff */
[----:B------:R-:W-:-:S02]  /*e2b0*/  LEA.HI.X.SX32 R99, R99, R3, 0x1, P6 ;  /* 0x0000000363637211 */ /* 0x000fc400030f0eff */
[-C--:B------:R-:W-:Y:S02]  /*e2c0*/  LEA.HI.X.SX32 R101, R101, R3.reuse, 0x1, P2 ;  /* 0x0000000365657211 */ /* 0x080fe400010f0eff */
[-C--:B------:R-:W-:Y:S01]  /*e2d0*/  LEA.HI.X.SX32 R103, R103, R3.reuse, 0x1, P3 ;  /* 0x0000000367677211 */ /* 0x080fe200018f0eff */
[----:B--2---:R-:W-:Y:S01]  /*e2e0*/  UIMAD UR4, UR6, UR4, URZ ;  /* 0x00000004060472a4 */ /* 0x004fe2000f8e02ff */
[-C--:B------:R-:W-:Y:S02]  /*e2f0*/  LEA.HI.X.SX32 R105, R105, R3.reuse, 0x1, P1 ;  /* 0x0000000369697211 */ /* 0x080fe400008f0eff */
[----:B------:R-:W-:Y:S01]  /*e300*/  LEA.HI.X.SX32 R109, R109, R3, 0x1, P5 ;  /* 0x000000036d6d7211 */ /* 0x000fe200028f0eff */
[----:B------:R-:W-:Y:S01]  /*e310*/  USHF.L.U32 UR6, UR4, 0x2, URZ ;  /* 0x0000000204067899 */ /* 0x000fe200080006ff */
[-C--:B------:R-:W-:Y:S01]  /*e320*/  IADD3 R110, P6, PT, R197, R2.reuse, RZ ;  /* 0x00000002c56e7210 */ /* 0x080fe20007fde0ff */
[----:B------:R-:W-:Y:S01]  /*e330*/  UIMAD.WIDE UR4, UR4, 0x4, URZ ;  /* 0x00000004040478a5 */ /* 0x000fe2000f8e02ff */
[----:B------:R-:W-:-:S02]  /*e340*/  IADD3 R112, P2, PT, R195, R2, RZ ;  /* 0x00000002c3707210 */ /* 0x000fc40007f5e0ff */
[-C--:B------:R-:W-:Y:S02]  /*e350*/  IADD3 R114, P3, PT, R193, R2.reuse, RZ ;  /* 0x00000002c1727210 */ /* 0x080fe40007f7e0ff */
[-C--:B------:R-:W-:Y:S02]  /*e360*/  IADD3 R116, P1, PT, R123, R2.reuse, RZ ;  /* 0x000000027b747210 */ /* 0x080fe40007f3e0ff */
[-C--:B------:R-:W-:Y:S02]  /*e370*/  IADD3 R120, P5, PT, R119, R2.reuse, RZ ;  /* 0x0000000277787210 */ /* 0x080fe40007fbe0ff */
[-C--:B------:R-:W-:Y:S02]  /*e380*/  LEA.HI.X.SX32 R107, R107, R3.reuse, 0x1, P4 ;  /* 0x000000036b6b7211 */ /* 0x080fe400020f0eff */
[----:B------:R-:W-:Y:S02]  /*e390*/  IADD3 R118, P4, PT, R121, R2, RZ ;  /* 0x0000000279767210 */ /* 0x000fe40007f9e0ff */
[----:B------:R-:W-:-:S02]  /*e3a0*/  LEA.HI.X.SX32 R111, R111, R3, 0x1, P6 ;  /* 0x000000036f6f7211 */ /* 0x000fc400030f0eff */
[-C--:B------:R-:W-:Y:S02]  /*e3b0*/  LEA.HI.X.SX32 R113, R113, R3.reuse, 0x1, P2 ;  /* 0x0000000371717211 */ /* 0x080fe400010f0eff */
[-C--:B------:R-:W-:Y:S02]  /*e3c0*/  LEA.HI.X.SX32 R115, R115, R3.reuse, 0x1, P3 ;  /* 0x0000000373737211 */ /* 0x080fe400018f0eff */
[-C--:B------:R-:W-:Y:S02]  /*e3d0*/  LEA.HI.X.SX32 R117, R117, R3.reuse, 0x1, P1 ;  /* 0x0000000375757211 */ /* 0x080fe400008f0eff */
[C---:B------:R-:W-:Y:S02]  /*e3e0*/  LEA.HI.X.SX32 R121, R5.reuse, R3, 0x1, P5 ;  /* 0x0000000305797211 */ /* 0x040fe400028f0eff */
[C---:B------:R-:W-:Y:S02]  /*e3f0*/  SHF.L.U32 R125, R5.reuse, 0x2, RZ ;  /* 0x00000002057d7819 */ /* 0x040fe400000006ff */
[----:B------:R-:W-:-:S02]  /*e400*/  SHF.L.U32 R127, R5, 0x3, RZ ;  /* 0x00000003057f7819 */ /* 0x000fc400000006ff */
[C---:B------:R-:W-:Y:S02]  /*e410*/  SHF.L.U32 R129, R5.reuse, 0x4, RZ ;  /* 0x0000000405817819 */ /* 0x040fe400000006ff */
[C---:B------:R-:W-:Y:S02]  /*e420*/  SHF.L.U32 R131, R5.reuse, 0x5, RZ ;  /* 0x0000000505837819 */ /* 0x040fe400000006ff */
[CC--:B------:R-:W-:Y:S02]  /*e430*/  LEA R122, P6, R5.reuse, R2.reuse, 0x2 ;  /* 0x00000002057a7211 */ /* 0x0c0fe400078c10ff */
[CC--:B------:R-:W-:Y:S02]  /*e440*/  LEA R124, P2, R5.reuse, R2.reuse, 0x3 ;  /* 0x00000002057c7211 */ /* 0x0c0fe400078418ff */
[CC--:B------:R-:W-:Y:S02]  /*e450*/  LEA R126, P3, R5.reuse, R2.reuse, 0x4 ;  /* 0x00000002057e7211 */ /* 0x0c0fe400078620ff */
[----:B------:R-:W-:-:S02]  /*e460*/  LEA R128, P1, R5, R2, 0x5 ;  /* 0x0000000205807211 */ /* 0x000fc400078228ff */
[C---:B------:R-:W-:Y:S02]  /*e470*/  LEA R130, P5, R5.reuse, R2, 0x6 ;  /* 0x0000000205827211 */ /* 0x040fe400078a30ff */
[----:B------:R-:W-:Y:S02]  /*e480*/  LEA R5, R5, -R5, 0x6 ;  /* 0x8000000505057211 */ /* 0x000fe400078e30ff */
[-C--:B------:R-:W-:Y:S02]  /*e490*/  LEA.HI.X.SX32 R123, R119, R3.reuse, 0x1, P6 ;  /* 0x00000003777b7211 */ /* 0x080fe400030f0eff */
[----:B0-----:R-:W-:Y:S02]  /*e4a0*/  PRMT R2, R4, 0x7632, R2 ;  /* 0x0000763204027816 */ /* 0x001fe40000000002 */
[----:B------:R-:W-:Y:S02]  /*e4b0*/  F2FP.BF16.F32.PACK_AB R132, R133, R132 ;  /* 0x000000848584723e */ /* 0x000fe400000010ff */
[-C--:B------:R-:W-:Y:S01]  /*e4c0*/  LEA.HI.X.SX32 R125, R125, R3.reuse, 0x1, P2 ;  /* 0x000000037d7d7211 */ /* 0x080fe200010f0eff */
[----:B------:R0:W-:Y:S01]  /*e4d0*/  STG.E.U16 desc[UR18][R120.64], R2 ;  /* 0x0000000278007986 */ /* 0x0001e2000c101512 */
[----:B------:R-:W-:-:S02]  /*e4e0*/  LEA.HI.X.SX32 R127, R127, R3, 0x1, P3 ;  /* 0x000000037f7f7211 */ /* 0x000fc400018f0eff */
[-C--:B------:R-:W-:Y:S01]  /*e4f0*/  LEA.HI.X.SX32 R129, R129, R3.reuse, 0x1, P1 ;  /* 0x0000000381817211 */ /* 0x080fe200008f0eff */
[----:B------:R-:W-:Y:S01]  /*e500*/  STG.E.U16 desc[UR18][R122.64], R192 ;  /* 0x000000c07a007986 */ /* 0x000fe2000c101512 */
[-C--:B------:R-:W-:Y:S02]  /*e510*/  LEA.HI.X.SX32 R131, R131, R3.reuse, 0x1, P5 ;  /* 0x0000000383837211 */ /* 0x080fe400028f0eff */
[----:B------:R-:W-:Y:S02]  /*e520*/  LEA.HI.X.SX32 R119, R5, R3, 0x1, P4 ;  /* 0x0000000305777211 */ /* 0x000fe400020f0eff */
[----:B------:R-:W-:Y:S02]  /*e530*/  PRMT R3, R192, 0x7632, R3 ;  /* 0x00007632c0037816 */ /* 0x000fe40000000003 */
[----:B------:R-:W-:Y:S02]  /*e540*/  F2FP.BF16.F32.PACK_AB R134, R135, R134 ;  /* 0x000000868786723e */ /* 0x000fe400000010ff */
[----:B------:R-:W-:Y:S01]  /*e550*/  PRMT R4, R132, 0x7632, R4 ;  /* 0x0000763284047816 */ /* 0x000fe20000000004 */
[----:B------:R2:W-:Y:S01]  /*e560*/  STG.E.U16 desc[UR18][R20.64], R3 ;  /* 0x0000000314007986 */ /* 0x0005e2000c101512 */
[----:B------:R-:W-:-:S02]  /*e570*/  F2FP.BF16.F32.PACK_AB R136, R137, R136 ;  /* 0x000000888988723e */ /* 0x000fc400000010ff */
[----:B0-----:R-:W-:Y:S01]  /*e580*/  PRMT R2, R134, 0x7632, R2 ;  /* 0x0000763286027816 */ /* 0x001fe20000000002 */
[----:B------:R-:W-:Y:S01]  /*e590*/  STG.E.U16 desc[UR18][R124.64], R132 ;  /* 0x000000847c007986 */ /* 0x000fe2000c101512 */
[----:B------:R-:W-:Y:S02]  /*e5a0*/  F2FP.BF16.F32.PACK_AB R138, R139, R138 ;  /* 0x0000008a8b8a723e */ /* 0x000fe400000010ff */
[----:B------:R-:W-:Y:S01]  /*e5b0*/  F2FP.BF16.F32.PACK_AB R140, R141, R140 ;  /* 0x0000008c8d8c723e */ /* 0x000fe200000010ff */
[----:B------:R0:W-:Y:S01]  /*e5c0*/  STG.E.U16 desc[UR18][R28.64], R4 ;  /* 0x000000041c007986 */ /* 0x0001e2000c101512 */
[----:B------:R-:W-:Y:S02]  /*e5d0*/  F2FP.BF16.F32.PACK_AB R142, R143, R142 ;  /* 0x0000008e8f8e723e */ /* 0x000fe400000010ff */
[----:B------:R-:W-:Y:S01]  /*e5e0*/  F2FP.BF16.F32.PACK_AB R144, R145, R144 ;  /* 0x000000909190723e */ /* 0x000fe200000010ff */
[----:B------:R-:W-:Y:S01]  /*e5f0*/  STG.E.U16 desc[UR18][R18.64], R134 ;  /* 0x0000008612007986 */ /* 0x000fe2000c101512 */
[----:B--2---:R-:W-:-:S02]  /*e600*/  PRMT R21, R136, 0x7632, R21 ;  /* 0x0000763288157816 */ /* 0x004fc40000000015 */
[----:B------:R-:W-:Y:S01]  /*e610*/  PRMT R3, R138, 0x7632, R3 ;  /* 0x000076328a037816 */ /* 0x000fe20000000003 */
[----:B------:R2:W-:Y:S01]  /*e620*/  STG.E.U16 desc[UR18][R36.64], R2 ;  /* 0x0000000224007986 */ /* 0x0005e2000c101512 */
[----:B------:R-:W-:Y:S02]  /*e630*/  F2FP.BF16.F32.PACK_AB R146, R147, R146 ;  /* 0x000000929392723e */ /* 0x000fe400000010ff */
[----:B------:R-:W-:Y:S01]  /*e640*/  F2FP.BF16.F32.PACK_AB R148, R149, R148 ;  /* 0x000000949594723e */ /* 0x000fe200000010ff */
[----:B------:R-:W-:Y:S01]  /*e650*/  STG.E.U16 desc[UR18][R126.64], R136 ;  /* 0x000000887e007986 */ /* 0x000fe2000c101512 */
[----:B0-----:R-:W-:Y:S02]  /*e660*/  PRMT R4, R146, 0x7632, R4 ;  /* 0x0000763292047816 */ /* 0x001fe40000000004 */
[----:B------:R-:W-:Y:S01]  /*e670*/  F2FP.BF16.F32.PACK_AB R150, R151, R150 ;  /* 0x000000969796723e */ /* 0x000fe200000010ff */
[----:B------:R0:W-:Y:S01]  /*e680*/  STG.E.U16 desc[UR18][R42.64], R21 ;  /* 0x000000152a007986 */ /* 0x0001e2000c101512 */
[----:B------:R-:W-:-:S02]  /*e690*/  F2FP.BF16.F32.PACK_AB R152, R153, R152 ;  /* 0x000000989998723e */ /* 0x000fc400000010ff */
[----:B------:R-:W-:Y:S01]  /*e6a0*/  F2FP.BF16.F32.PACK_AB R154, R155, R154 ;  /* 0x0000009a9b9a723e */ /* 0x000fe200000010ff */
[----:B------:R3:W-:Y:S01]  /*e6b0*/  STG.E.U16 desc[UR18][R26.64], R138 ;  /* 0x0000008a1a007986 */ /* 0x0007e2000c101512 */
[----:B--2---:R-:W-:Y:S02]  /*e6c0*/  PRMT R2, R142, 0x7632, R2 ;  /* 0x000076328e027816 */ /* 0x004fe40000000002 */
[----:B------:R-:W-:Y:S01]  /*e6d0*/  PRMT R36, R148, 0x7632, R36 ;  /* 0x0000763294247816 */ /* 0x000fe20000000024 */
[----:B------:R2:W-:Y:S01]  /*e6e0*/  STG.E.U16 desc[UR18][R48.64], R3 ;  /* 0x0000000330007986 */ /* 0x0005e2000c101512 */
[----:B------:R-:W-:Y:S02]  /*e6f0*/  F2FP.BF16.F32.PACK_AB R156, R157, R156 ;  /* 0x0000009c9d9c723e */ /* 0x000fe400000010ff */
[----:B------:R-:W-:Y:S01]  /*e700*/  F2FP.BF16.F32.PACK_AB R158, R159, R158 ;  /* 0x0000009e9f9e723e */ /* 0x000fe200000010ff */
[----:B------:R-:W-:Y:S01]  /*e710*/  STG.E.U16 desc[UR18][R16.64], R140 ;  /* 0x0000008c10007986 */ /* 0x000fe2000c101512 */
[----:B0-----:R-:W-:-:S02]  /*e720*/  PRMT R42, R154, 0x7632, R42 ;  /* 0x000076329a2a7816 */ /* 0x001fc4000000002a */
[----:B------:R-:W-:Y:S02]  /*e730*/  F2FP.BF16.F32.PACK_AB R160, R161, R160 ;  /* 0x000000a0a1a0723e */ /* 0x000fe400000010ff */
[----:B---3--:R-:W-:Y:S02]  /*e740*/  PRMT R27, R140, 0x7632, R27 ;  /* 0x000076328c1b7816 */ /* 0x008fe4000000001b */
[----:B------:R-:W-:Y:S02]  /*e750*/  F2FP.BF16.F32.PACK_AB R162, R163, R162 ;  /* 0x000000a2a3a2723e */ /* 0x000fe400000010ff */
[----:B--2---:R-:W-:Y:S01]  /*e760*/  PRMT R3, R144, 0x7632, R3 ;  /* 0x0000763290037816 */ /* 0x004fe20000000003 */
[----:B------:R-:W-:Y:S01]  /*e770*/  STG.E.U16 desc[UR18][R54.64], R27 ;  /* 0x0000001b36007986 */ /* 0x000fe2000c101512 */
[----:B------:R-:W-:Y:S02]  /*e780*/  F2FP.BF16.F32.PACK_AB R164, R165, R164 ;  /* 0x000000a4a5a4723e */ /* 0x000fe400000010ff */
[----:B------:R-:W-:Y:S01]  /*e790*/  PRMT R43, R162, 0x7632, R43 ;  /* 0x00007632a22b7816 */ /* 0x000fe2000000002b */
[----:B------:R-:W-:Y:S01]  /*e7a0*/  STG.E.U16 desc[UR18][R34.64], R142 ;  /* 0x0000008e22007986 */ /* 0x000fe2000c101512 */
[----:B------:R-:W-:-:S02]  /*e7b0*/  F2FP.BF16.F32.PACK_AB R166, R167, R166 ;  /* 0x000000a6a7a6723e */ /* 0x000fc400000010ff */
[----:B------:R-:W-:Y:S01]  /*e7c0*/  F2FP.BF16.F32.PACK_AB R168, R169, R168 ;  /* 0x000000a8a9a8723e */ /* 0x000fe200000010ff */
[----:B------:R0:W-:Y:S01]  /*e7d0*/  STG.E.U16 desc[UR18][R60.64], R2 ;  /* 0x000000023c007986 */ /* 0x0001e2000c101512 */
[----:B------:R-:W-:Y:S02]  /*e7e0*/  F2FP.BF16.F32.PACK_AB R170, R171, R170 ;  /* 0x000000aaabaa723e */ /* 0x000fe400000010ff */
[----:B------:R-:W-:Y:S01]  /*e7f0*/  PRMT R48, R168, 0x7632, R48 ;  /* 0x00007632a8307816 */ /* 0x000fe20000000030 */
[----:B------:R-:W-:Y:S01]  /*e800*/  STG.E.U16 desc[UR18][R128.64], R144 ;  /* 0x0000009080007986 */ /* 0x000fe2000c101512 */
[----:B------:R-:W-:Y:S02]  /*e810*/  F2FP.BF16.F32.PACK_AB R172, R173, R172 ;  /* 0x000000acadac723e */ /* 0x000fe400000010ff */
[----:B------:R-:W-:Y:S01]  /*e820*/  PRMT R49, R170, 0x7632, R49 ;  /* 0x00007632aa317816 */ /* 0x000fe20000000031 */
[----:B------:R-:W-:Y:S01]  /*e830*/  STG.E.U16 desc[UR18][R64.64], R3 ;  /* 0x0000000340007986 */ /* 0x000fe2000c101512 */
[----:B------:R-:W-:-:S02]  /*e840*/  F2FP.BF16.F32.PACK_AB R174, R175, R174 ;  /* 0x000000aeafae723e */ /* 0x000fc400000010ff */
[----:B------:R-:W-:Y:S01]  /*e850*/  F2FP.BF16.F32.PACK_AB R176, R177, R176 ;  /* 0x000000b0b1b0723e */ /* 0x000fe200000010ff */
[----:B------:R2:W-:Y:S01]  /*e860*/  STG.E.U16 desc[UR18][R40.64], R146 ;  /* 0x0000009228007986 */ /* 0x0005e2000c101512 */
[----:B0-----:R-:W-:Y:S02]  /*e870*/  PRMT R2, R150, 0x7632, R2 ;  /* 0x0000763296027816 */ /* 0x001fe40000000002 */
[----:B------:R-:W-:Y:S01]  /*e880*/  F2FP.BF16.F32.PACK_AB R178, R179, R178 ;  /* 0x000000b2b3b2723e */ /* 0x000fe200000010ff */
[----:B------:R0:W-:Y:S01]  /*e890*/  STG.E.U16 desc[UR18][R68.64], R4 ;  /* 0x0000000444007986 */ /* 0x0001e2000c101512 */
[----:B------:R-:W-:Y:S02]  /*e8a0*/  F2FP.BF16.F32.PACK_AB R180, R181, R180 ;  /* 0x000000b4b5b4723e */ /* 0x000fe400000010ff */
[----:B------:R-:W-:Y:S01]  /*e8b0*/  F2FP.BF16.F32.PACK_AB R182, R183, R182 ;  /* 0x000000b6b7b6723e */ /* 0x000fe200000010ff */
[----:B------:R-:W-:Y:S01]  /*e8c0*/  STG.E.U16 desc[UR18][R24.64], R148 ;  /* 0x0000009418007986 */ /* 0x000fe2000c101512 */
[----:B------:R-:W-:-:S02]  /*e8d0*/  PRMT R54, R180, 0x7632, R54 ;  /* 0x00007632b4367816 */ /* 0x000fc40000000036 */
[----:B------:R-:W-:Y:S01]  /*e8e0*/  F2FP.BF16.F32.PACK_AB R184, R185, R184 ;  /* 0x000000b8b9b8723e */ /* 0x000fe200000010ff */
[----:B------:R-:W-:Y:S01]  /*e8f0*/  STG.E.U16 desc[UR18][R72.64], R36 ;  /* 0x0000002448007986 */ /* 0x000fe2000c101512 */
[----:B--2---:R-:W-:Y:S02]  /*e900*/  PRMT R40, R152, 0x7632, R40 ;  /* 0x0000763298287816 */ /* 0x004fe40000000028 */
[----:B------:R-:W-:Y:S01]  /*e910*/  PRMT R41, R160, 0x7632, R41 ;  /* 0x00007632a0297816 */ /* 0x000fe20000000029 */
[----:B------:R2:W-:Y:S01]  /*e920*/  STG.E.U16 desc[UR18][R46.64], R150 ;  /* 0x000000962e007986 */ /* 0x0005e2000c101512 */
[----:B------:R-:W-:Y:S01]  /*e930*/  PRMT R55, R182, 0x7632, R55 ;  /* 0x00007632b6377816 */ /* 0x000fe20000000037 */
[C---:B0-----:R-:W-:Y:S01]  /*e940*/  IMAD.HI R4, R194.reuse, 0x4, RZ ;  /* 0x00000004c2047827 */ /* 0x041fe200078e02ff */
[----:B------:R-:W-:Y:S01]  /*e950*/  F2FP.BF16.F32.PACK_AB R186, R187, R186 ;  /* 0x000000babbba723e */ /* 0x000fe200000010ff */
[----:B------:R0:W-:Y:S01]  /*e960*/  STG.E.U16 desc[UR18][R76.64], R2 ;  /* 0x000000024c007986 */ /* 0x0001e2000c101512 */
[----:B------:R-:W-:-:S02]  /*e970*/  SHF.L.U32 R3, R194, 0x2, RZ ;  /* 0x00000002c2037819 */ /* 0x000fc400000006ff */
[----:B------:R-:W-:Y:S01]  /*e980*/  F2FP.BF16.F32.PACK_AB R188, R191, R188 ;  /* 0x000000bcbfbc723e */ /* 0x000fe200000010ff */
[----:B------:R-:W-:Y:S01]  /*e990*/  STG.E.U16 desc[UR18][R14.64], R152 ;  /* 0x000000980e007986 */ /* 0x000fe2000c101512 */
[----:B------:R-:W-:-:S03]  /*e9a0*/  F2FP.BF16.F32.PACK_AB R189, R190, R189 ;  /* 0x000000bdbebd723e */ /* 0x000fc600000010ff */
[----:B------:R-:W-:Y:S01]  /*e9b0*/  STG.E.U16 desc[UR18][R80.64], R40 ;  /* 0x0000002850007986 */ /* 0x000fe2000c101512 */
[----:B--2---:R-:W-:Y:S02]  /*e9c0*/  PRMT R46, R158, 0x7632, R46 ;  /* 0x000076329e2e7816 */ /* 0x004fe4000000002e */
[----:B------:R-:W-:Y:S01]  /*e9d0*/  PRMT R47, R166, 0x7632, R47 ;  /* 0x00007632a62f7816 */ /* 0x000fe2000000002f */
[----:B------:R2:W-:Y:S01]  /*e9e0*/  STG.E.U16 desc[UR18][R52.64], R154 ;  /* 0x0000009a34007986 */ /* 0x0005e2000c101512 */
[----:B0-----:R-:W-:-:S03]  /*e9f0*/  PRMT R2, R156, 0x7632, R2 ;  /* 0x000076329c027816 */ /* 0x001fc60000000002 */
[----:B------:R-:W-:Y:S04]  /*ea00*/  STG.E.U16 desc[UR18][R84.64], R42 ;  /* 0x0000002a54007986 */ /* 0x000fe8000c101512 */
[----:B------:R-:W-:Y:S04]  /*ea10*/  STG.E.U16 desc[UR18][R32.64], R156 ;  /* 0x0000009c20007986 */ /* 0x000fe8000c101512 */
[----:B------:R-:W-:Y:S01]  /*ea20*/  STG.E.U16 desc[UR18][R88.64], R2 ;  /* 0x0000000258007986 */ /* 0x000fe2000c101512 */
[----:B--2---:R-:W-:Y:S02]  /*ea30*/  PRMT R52, R176, 0x7632, R52 ;  /* 0x00007632b0347816 */ /* 0x004fe40000000034 */
[----:B------:R-:W-:Y:S01]  /*ea40*/  PRMT R53, R178, 0x7632, R53 ;  /* 0x00007632b2357816 */ /* 0x000fe20000000035 */
[----:B------:R0:W-:Y:S04]  /*ea50*/  STG.E.U16 desc[UR18][R58.64], R158 ;  /* 0x0000009e3a007986 */ /* 0x0001e8000c101512 */
[----:B------:R-:W-:Y:S04]  /*ea60*/  STG.E.U16 desc[UR18][R92.64], R46 ;  /* 0x0000002e5c007986 */ /* 0x000fe8000c101512 */
[----:B------:R-:W-:Y:S04]  /*ea70*/  STG.E.U16 desc[UR18][R130.64], R160 ;  /* 0x000000a082007986 */ /* 0x000fe8000c101512 */
[----:B------:R-:W-:Y:S01]  /*ea80*/  STG.E.U16 desc[UR18][R82.64], R41 ;  /* 0x0000002952007986 */ /* 0x000fe2000c101512 */
[----:B0-----:R-:W-:-:S02]  /*ea90*/  PRMT R58, R188, 0x7632, R58 ;  /* 0x00007632bc3a7816 */ /* 0x001fc4000000003a */
[----:B------:R-:W-:Y:S01]  /*eaa0*/  PRMT R59, R189, 0x7632, R59 ;  /* 0x00007632bd3b7816 */ /* 0x000fe2000000003b */
[----:B------:R0:W-:Y:S04]  /*eab0*/  STG.E.U16 desc[UR18][R44.64], R162 ;  /* 0x000000a22c007986 */ /* 0x0001e8000c101512 */
[----:B------:R-:W-:Y:S04]  /*eac0*/  STG.E.U16 desc[UR18][R86.64], R43 ;  /* 0x0000002b56007986 */ /* 0x000fe8000c101512 */
[----:B------:R-:W-:Y:S01]  /*ead0*/  STG.E.U16 desc[UR18][R12.64], R164 ;  /* 0x000000a40c007986 */ /* 0x000fe2000c101512 */
[----:B0-----:R-:W-:-:S05]  /*eae0*/  PRMT R45, R164, 0x7632, R45 ;  /* 0x00007632a42d7816 */ /* 0x001fca000000002d */
[----:B------:R-:W-:Y:S04]  /*eaf0*/  STG.E.U16 desc[UR18][R90.64], R45 ;  /* 0x0000002d5a007986 */ /* 0x000fe8000c101512 */
[----:B------:R0:W-:Y:S04]  /*eb00*/  STG.E.U16 desc[UR18][R50.64], R166 ;  /* 0x000000a632007986 */ /* 0x0001e8000c101512 */
[----:B------:R-:W-:Y:S04]  /*eb10*/  STG.E.U16 desc[UR18][R94.64], R47 ;  /* 0x0000002f5e007986 */ /* 0x000fe8000c101512 */
[----:B------:R-:W-:Y:S01]  /*eb20*/  STG.E.U16 desc[UR18][R8.64], R168 ;  /* 0x000000a808007986 */ /* 0x000fe2000c101512 */
[----:B0-----:R-:W-:-:S03]  /*eb30*/  PRMT R50, R172, 0x7632, R50 ;  /* 0x00007632ac327816 */ /* 0x001fc60000000032 */
[----:B------:R-:W-:Y:S01]  /*eb40*/  STG.E.U16 desc[UR18][R96.64], R48 ;  /* 0x0000003060007986 */ /* 0x000fe2000c101512 */
[----:B------:R-:W-:-:S03]  /*eb50*/  PRMT R51, R174, 0x7632, R51 ;  /* 0x00007632ae337816 */ /* 0x000fc60000000033 */
[----:B------:R0:W-:Y:S04]  /*eb60*/  STG.E.U16 desc[UR18][R56.64], R170 ;  /* 0x000000aa38007986 */ /* 0x0001e8000c101512 */
[----:B------:R-:W-:Y:S04]  /*eb70*/  STG.E.U16 desc[UR18][R98.64], R49 ;  /* 0x0000003162007986 */ /* 0x000fe8000c101512 */
[----:B------:R-:W-:Y:S04]  /*eb80*/  STG.E.U16 desc[UR18][R22.64], R172 ;  /* 0x000000ac16007986 */ /* 0x000fe8000c101512 */
[----:B------:R-:W-:Y:S01]  /*eb90*/  STG.E.U16 desc[UR18][R100.64], R50 ;  /* 0x0000003264007986 */ /* 0x000fe2000c101512 */
[----:B0-----:R-:W-:-:S02]  /*eba0*/  PRMT R56, R184, 0x7632, R56 ;  /* 0x00007632b8387816 */ /* 0x001fc40000000038 */
[----:B------:R-:W-:Y:S01]  /*ebb0*/  PRMT R57, R186, 0x7632, R57 ;  /* 0x00007632ba397816 */ /* 0x000fe20000000039 */
[----:B------:R-:W-:Y:S04]  /*ebc0*/  STG.E.U16 desc[UR18][R62.64], R174 ;  /* 0x000000ae3e007986 */ /* 0x000fe8000c101512 */
[----:B------:R-:W-:Y:S04]  /*ebd0*/  STG.E.U16 desc[UR18][R102.64], R51 ;  /* 0x0000003366007986 */ /* 0x000fe8000c101512 */
[----:B------:R0:W-:Y:S04]  /*ebe0*/  STG.E.U16 desc[UR18][R6.64], R176 ;  /* 0x000000b006007986 */ /* 0x0001e8000c101512 */
[----:B------:R2:W-:Y:S04]  /*ebf0*/  STG.E.U16 desc[UR18][R104.64], R52 ;  /* 0x0000003468007986 */ /* 0x0005e8000c101512 */
[----:B------:R2:W-:Y:S01]  /*ec00*/  STG.E.U16 desc[UR18][R66.64], R178 ;  /* 0x000000b242007986 */ /* 0x0005e2000c101512 */
[----:B0-----:R-:W0:Y:S03]  /*ec10*/  LDC.64 R6, c[0x0][0x3a0] ;  /* 0x0000e800ff067b82 */ /* 0x001e260000000a00 */
[----:B------:R2:W-:Y:S04]  /*ec20*/  STG.E.U16 desc[UR18][R106.64], R53 ;  /* 0x000000356a007986 */ /* 0x0005e8000c101512 */
[----:B------:R2:W-:Y:S04]  /*ec30*/  STG.E.U16 desc[UR18][R30.64], R180 ;  /* 0x000000b41e007986 */ /* 0x0005e8000c101512 */
[----:B------:R2:W-:Y:S04]  /*ec40*/  STG.E.U16 desc[UR18][R108.64], R54 ;  /* 0x000000366c007986 */ /* 0x0005e8000c101512 */
[----:B------:R2:W-:Y:S04]  /*ec50*/  STG.E.U16 desc[UR18][R70.64], R182 ;  /* 0x000000b646007986 */ /* 0x0005e8000c101512 */
[----:B------:R2:W-:Y:S04]  /*ec60*/  STG.E.U16 desc[UR18][R110.64], R55 ;  /* 0x000000376e007986 */ /* 0x0005e8000c101512 */
[----:B------:R2:W-:Y:S01]  /*ec70*/  STG.E.U16 desc[UR18][R10.64], R184 ;  /* 0x000000b80a007986 */ /* 0x0005e2000c101512 */
[----:B0-----:R-:W-:-:S03]  /*ec80*/  IADD3 R2, P1, P2, R3, UR6, R6 ;  /* 0x0000000603027c10 */ /* 0x001fc6000fa3e006 */
[----:B------:R2:W-:Y:S01]  /*ec90*/  STG.E.U16 desc[UR18][R112.64], R56 ;  /* 0x0000003870007986 */ /* 0x0005e2000c101512 */
[----:B------:R-:W-:-:S03]  /*eca0*/  IADD3.X R3, PT, PT, R4, UR5, R7, P1, P2 ;  /* 0x0000000504037c10 */ /* 0x000fc60008fe4407 */
[----:B------:R2:W-:Y:S04]  /*ecb0*/  STG.E.U16 desc[UR18][R74.64], R186 ;  /* 0x000000ba4a007986 */ /* 0x0005e8000c101512 */
[----:B------:R2:W-:Y:S04]  /*ecc0*/  STG.E.U16 desc[UR18][R114.64], R57 ;  /* 0x0000003972007986 */ /* 0x0005e8000c101512 */
[----:B------:R2:W-:Y:S04]  /*ecd0*/  STG.E.U16 desc[UR18][R38.64], R188 ;  /* 0x000000bc26007986 */ /* 0x0005e8000c101512 */
[----:B------:R2:W-:Y:S04]  /*ece0*/  STG.E.U16 desc[UR18][R116.64], R58 ;  /* 0x0000003a74007986 */ /* 0x0005e8000c101512 */
[----:B------:R2:W-:Y:S04]  /*ecf0*/  STG.E.U16 desc[UR18][R78.64], R189 ;  /* 0x000000bd4e007986 */ /* 0x0005e8000c101512 */
[----:B------:R2:W-:Y:S04]  /*ed00*/  STG.E.U16 desc[UR18][R118.64], R59 ;  /* 0x0000003b76007986 */ /* 0x0005e8000c101512 */
[----:B------:R2:W-:Y:S01]  /*ed10*/  STG.E desc[UR18][R2.64], R0 ;  /* 0x0000000002007986 */ /* 0x0005e2000c101912 */
[----:B-1----:R-:W-:Y:S06]  /*ed20*/  BAR.SYNC.DEFER_BLOCKING 0x0 ;  /* 0x0000000000007b1d */ /* 0x002fec0000010000 */
[----:B------:R-:W-:Y:S05]  /*ed30*/  @P0 BRA `(.L_x_20) ;  /* 0x0000000000a00947 */ /* 0x000fea0003800000 */
[----:B------:R-:W0:Y:S01]  /*ed40*/  S2UR UR5, SR_CgaCtaId ;  /* 0x00000000000579c3 */ /* 0x000e220000008800 */
[----:B------:R-:W-:Y:S01]  /*ed50*/  NOP ;  /* 0x0000000000007918 */ /* 0x000fe20000000000 */
[----:B------:R-:W-:Y:S01]  /*ed60*/  UMOV UR4, 0x50 ;  /* 0x0000005000047882 */ /* 0x000fe20000000000 */
[----:B--2---:R-:W-:Y:S01]  /*ed70*/  MOV R0, UR8 ;  /* 0x0000000800007c02 */ /* 0x004fe20008000f00 */
[----:B------:R-:W-:Y:S01]  /*ed80*/  HFMA2 R7, -RZ, RZ, 0, 5.9604644775390625e-08 ;  /* 0x00000001ff077431 */ /* 0x000fe200000001ff */
[----:B------:R-:W-:Y:S02]  /*ed90*/  MOV R3, 0xffff ;  /* 0x0000ffff00037802 */ /* 0x000fe40000000f00 */
[----:B------:R-:W-:-:S04]  /*eda0*/  LOP3.LUT R0, R0, 0xffff, RZ, 0xc0, !PT ;  /* 0x0000ffff00007812 */ /* 0x000fc800078ec0ff */
[----:B------:R-:W-:-:S04]  /*edb0*/  SHF.R.U32.HI R0, RZ, 0x5, R0 ;  /* 0x00000005ff007819 */ /* 0x000fc80000011600 */
[----:B------:R-:W-:Y:S02]  /*edc0*/  IADD3 R2, PT, PT, R0, 0x10, RZ ;  /* 0x0000001000027810 */ /* 0x000fe40007ffe0ff */
[----:B------:R-:W-:Y:S01]  /*edd0*/  SHF.L.U32 R0, R3, R0, RZ ;  /* 0x0000000003007219 */ /* 0x000fe200000006ff */
[----:B0-----:R-:W-:Y:S01]  /*ede0*/  ULEA UR6, UR5, UR4, 0x18 ;  /* 0x0000000405067291 */ /* 0x001fe2000f8ec0ff */
[----:B------:R-:W-:-:S04]  /*edf0*/  SHF.L.U32 R3, R7, R2, RZ ;  /* 0x0000000207037219 */ /* 0x000fc800000006ff */
[----:B------:R-:W-:-:S04]  /*ee00*/  LOP3.LUT R0, R3, R0, RZ, 0xfc, !PT ;  /* 0x0000000003007212 */ /* 0x000fc800078efcff */
[----:B------:R-:W0:Y:S01]  /*ee10*/  LDS R5, [UR6] ;  /* 0x00000006ff057984 */ /* 0x000e220008000800 */
[C---:B------:R-:W-:Y:S02]  /*ee20*/  LOP3.LUT R2, R0.reuse, 0xffff, RZ, 0xc0, !PT ;  /* 0x0000ffff00027812 */ /* 0x040fe400078ec0ff */
[----:B0-----:R-:W-:-:S04]  /*ee30*/  LOP3.LUT R3, R0, 0xffff, R5, 0x80, !PT ;  /* 0x0000ffff00037812 */ /* 0x001fc800078e8005 */
[----:B------:R-:W-:-:S13]  /*ee40*/  ISETP.NE.AND P0, PT, R3, R2, PT ;  /* 0x000000020300720c */ /* 0x000fda0003f05270 */
[----:B------:R-:W-:Y:S05]  /*ee50*/  @P0 BRA `(.L_x_21) ;  /* 0x0000000000500947 */ /* 0x000fea0003800000 */
[----:B------:R-:W-:Y:S02]  /*ee60*/  SHF.R.U32.HI R5, RZ, 0x10, R5 ;  /* 0x00000010ff057819 */ /* 0x000fe40000011605 */
[----:B------:R-:W-:-:S04]  /*ee70*/  SHF.R.U32.HI R2, RZ, 0x10, R0 ;  /* 0x00000010ff027819 */ /* 0x000fc80000011600 */
[----:B------:R-:W-:-:S04]  /*ee80*/  LOP3.LUT R5, R5, R2, RZ, 0xc0, !PT ;  /* 0x0000000205057212 */ /* 0x000fc800078ec0ff */
[----:B------:R-:W-:-:S13]  /*ee90*/  ISETP.NE.AND P0, PT, R5, R2, PT ;  /* 0x000000020500720c */ /* 0x000fda0003f05270 */
[----:B------:R-:W-:Y:S05]  /*eea0*/  @P0 BRA `(.L_x_22) ;  /* 0x0000000000300947 */ /* 0x000fea0003800000 */
[----:B------:R-:W-:Y:S01]  /*eeb0*/  R2UR UR4, R0 ;  /* 0x00000000000472ca */ /* 0x000fe200000e0000 */
[----:B------:R-:W-:Y:S01]  /*eec0*/  VOTEU.ANY UR5, UPT, PT ;  /* 0x0000000000057886 */ /* 0x000fe200038e0100 */
[----:B------:R-:W0:Y:S01]  /*eed0*/  S2R R0, SR_LANEID ;  /* 0x0000000000007919 */ /* 0x000e220000000000 */
[----:B------:R-:W-:-:S10]  /*eee0*/  UFLO.U32 UR5, UR5 ;  /* 0x00000005000572bd */ /* 0x000fd400080e0000 */
[----:B------:R-:W-:-:S06]  /*eef0*/  ULOP3.LUT UR4, URZ, UR4, URZ, 0x33, !UPT ;  /* 0x00000004ff047292 */ /* 0x000fcc000f8e33ff */
[----:B------:R-:W-:-:S04]  /*ef00*/  MOV R2, UR4 ;  /* 0x0000000400027c02 */ /* 0x000fc80008000f00 */
[----:B------:R-:W1:Y:S02]  /*ef10*/  REDUX UR7, R2 ;  /* 0x00000000020773c4 */ /* 0x000e640000000000 */
[----:B------:R3:W-:Y:S01]  /*ef20*/  UTCATOMSWS.AND URZ, UR4 ;  /* 0x0000000400ff79e3 */ /* 0x0007e20008000000 */
[----:B0-----:R-:W-:Y:S02]  /*ef30*/  ISETP.EQ.U32.AND P0, PT, R0, UR5, PT ;  /* 0x0000000500007c0c */ /* 0x001fe4000bf02070 */
[----:B-1----:R-:W-:-:S11]  /*ef40*/  MOV R0, UR7 ;  /* 0x0000000700007c02 */ /* 0x002fd60008000f00 */
[----:B------:R3:W-:Y:S01]  /*ef50*/  @P0 ATOMS.AND RZ, [UR6], R0 ;  /* 0x00000000ffff098c */ /* 0x0007e2000a800006 */
[----:B------:R-:W-:Y:S05]  /*ef60*/  BRA `(.L_x_20) ;  /* 0x0000000000147947 */ /* 0x000fea0003800000 */
.L_x_22:
[----:B------:R-:W-:-:S07]  /*ef70*/  MOV R2, 0xef90 ;  /* 0x0000ef9000027802 */ /* 0x000fce0000000f00 */
[----:B------:R-:W-:Y:S05]  /*ef80*/  CALL.REL.NOINC `($__internal_0_$__cuda_sm10x_tcgen05_guardrail_trap_col_being_dealloced_not_returned_by_alloc) ;  /* 0x0000000000447944 */ /* 0x000fea0003c00000 */
[----:B------:R-:W-:Y:S05]  /*ef90*/  BRA `(.L_x_20) ;  /* 0x0000000000087947 */ /* 0x000fea0003800000 */
.L_x_21:
[----:B------:R-:W-:-:S07]  /*efa0*/  MOV R2, 0xefc0 ;  /* 0x0000efc000027802 */ /* 0x000fce0000000f00 */
[----:B------:R-:W-:Y:S05]  /*efb0*/  CALL.REL.NOINC `($__internal_2_$__cuda_sm10x_tcgen05_guardrail_trap_unallocated_columns_being_dealloced) ;  /* 0x0000000000507944 */ /* 0x000fea0003c00000 */
.L_x_20:
[----:B------:R-:W-:Y:S01]  /*efc0*/  NOP ;  /* 0x0000000000007918 */ /* 0x000fe20000000000 */
[----:B---3--:R-:W-:Y:S05]  /*efd0*/  EXIT ;  /* 0x000000000000794d */ /* 0x008fea0003800000 */
.L_x_8:
[----:B------:R-:W1:Y:S02]  /*efe0*/  SYNCS.PHASECHK.TRANS64.TRYWAIT P4, [UR7+0xc000], RZ ;  /* 0x00c000ffff0075a7 */ /* 0x000e640008081107 */
[----:B-1----:R-:W-:Y:S05]  /*eff0*/  @!P4 BRA `(.L_x_8) ;  /* 0xfffffffc00f8c947 */ /* 0x002fea000383ffff */
[----:B------:R-:W-:Y:S05]  /*f000*/  BRA `(.L_x_7) ;  /* 0xffffff4400b47947 */ /* 0x000fea000383ffff */
.L_x_14:
[----:B------:R-:W1:Y:S02]  /*f010*/  SYNCS.PHASECHK.TRANS64.TRYWAIT P2, [UR7+0x14010], RZ ;  /* 0x014010ffff0075a7 */ /* 0x000e640008041107 */
[----:B-1----:R-:W-:Y:S05]  /*f020*/  @!P2 BRA `(.L_x_14) ;  /* 0xfffffffc00f8a947 */ /* 0x002fea000383ffff */
[----:B------:R-:W-:Y:S05]  /*f030*/  BRA `(.L_x_23) ;  /* 0xffffff9400747947 */ /* 0x000fea000383ffff */
.L_x_15:
[----:B------:R-:W1:Y:S02]  /*f040*/  SYNCS.PHASECHK.TRANS64.TRYWAIT P2, [UR10], R181 ;  /* 0x000000b5ff0075a7 */ /* 0x000e64000804110a */
[----:B-1----:R-:W-:Y:S05]  /*f050*/  @!P2 BRA `(.L_x_15) ;  /* 0xfffffffc00f8a947 */ /* 0x002fea000383ffff */
[----:B------:R-:W-:Y:S05]  /*f060*/  BRA `(.L_x_24) ;  /* 0xffffff9800787947 */ /* 0x000fea000383ffff */
.L_x_19:
[----:B------:R-:W0:Y:S02]  /*f070*/  SYNCS.PHASECHK.TRANS64.TRYWAIT P4, [UR10], R2 ;  /* 0x00000002ff0075a7 */ /* 0x000e24000808110a */
[----:B0-----:R-:W-:Y:S05]  /*f080*/  @!P4 BRA `(.L_x_19) ;  /* 0xfffffffc00f8c947 */ /* 0x001fea000383ffff */
[----:B------:R-:W-:Y:S05]  /*f090*/  BRA `(.L_x_18) ;  /* 0xffffffd400e87947 */ /* 0x000fea000383ffff */
        .weak           $__internal_0_$__cuda_sm10x_tcgen05_guardrail_trap_col_being_dealloced_not_returned_by_alloc
        .type           $__internal_0_$__cuda_sm10x_tcgen05_guardrail_trap_col_being_dealloced_not_returned_by_alloc,@function
        .size           $__internal_0_$__cuda_sm10x_tcgen05_guardrail_trap_col_being_dealloced_not_returned_by_alloc,($__internal_1_$__cuda_sm10x_tcgen05_guardrail_trap_phase_invalid_during_alloc - $__internal_0_$__cuda_sm10x_tcgen05_guardrail_trap_col_being_dealloced_not_returned_by_alloc)
$__internal_0_$__cuda_sm10x_tcgen05_guardrail_trap_col_being_dealloced_not_returned_by_alloc:
[----:B------:R-:W-:Y:S05]  /*f0a0*/  BPT.TRAP 0x1 ;  /* 0x000000040000795c */ /* 0x000fea0000300000 */
[----:B------:R-:W-:-:S04]  /*f0b0*/  MOV R3, 0x0 ;  /* 0x0000000000037802 */ /* 0x000fc80000000f00 */
[----:B------:R-:W-:Y:S05]  /*f0c0*/  RET.REL.NODEC R2 `(attn_fwd) ;  /* 0xffffff0c02cc7950 */ /* 0x000fea0003c3ffff */
        .weak           $__internal_1_$__cuda_sm10x_tcgen05_guardrail_trap_phase_invalid_during_alloc
        .type           $__internal_1_$__cuda_sm10x_tcgen05_guardrail_trap_phase_invalid_during_alloc,@function
        .size           $__internal_1_$__cuda_sm10x_tcgen05_guardrail_trap_phase_invalid_during_alloc,($__internal_2_$__cuda_sm10x_tcgen05_guardrail_trap_unallocated_columns_being_dealloced - $__internal_1_$__cuda_sm10x_tcgen05_guardrail_trap_phase_invalid_during_alloc)
$__internal_1_$__cuda_sm10x_tcgen05_guardrail_trap_phase_invalid_during_alloc:
[----:B------:R-:W-:Y:S05]  /*f0d0*/  BPT.TRAP 0x1 ;  /* 0x000000040000795c */ /* 0x000fea0000300000 */
[----:B------:R-:W-:-:S04]  /*f0e0*/  HFMA2 R3, -RZ, RZ, 0, 0 ;  /* 0x00000000ff037431 */ /* 0x000fc800000001ff */
[----:B------:R-:W-:Y:S05]  /*f0f0*/  RET.REL.NODEC R2 `(attn_fwd) ;  /* 0xffffff0c02c07950 */ /* 0x000fea0003c3ffff */
        .weak           $__internal_2_$__cuda_sm10x_tcgen05_guardrail_trap_unallocated_columns_being_dealloced
        .type           $__internal_2_$__cuda_sm10x_tcgen05_guardrail_trap_unallocated_columns_being_dealloced,@function
        .size           $__internal_2_$__cuda_sm10x_tcgen05_guardrail_trap_unallocated_columns_being_dealloced,(.L_x_28 - $__internal_2_$__cuda_sm10x_tcgen05_guardrail_trap_unallocated_columns_being_dealloced)
$__internal_2_$__cuda_sm10x_tcgen05_guardrail_trap_unallocated_columns_being_dealloced:
[----:B------:R-:W-:Y:S05]  /*f100*/  BPT.TRAP 0x1 ;  /* 0x000000040000795c */ /* 0x000fea0000300000 */
[----:B------:R-:W-:-:S04]  /*f110*/  MOV R3, 0x0 ;  /* 0x0000000000037802 */ /* 0x000fc80000000f00 */
[----:B------:R-:W-:Y:S05]  /*f120*/  RET.REL.NODEC R2 `(attn_fwd) ;  /* 0xffffff0c02b47950 */ /* 0x000fea0003c3ffff */
.L_x_25:
[----:B------:R-:W-:-:S00]  /*f130*/  BRA `(.L_x_25) ;  /* 0xfffffffc00fc7947 */ /* 0x000fc0000383ffff */
[----:B------:R-:W-:-:S00]  /*f140*/  NOP ;  /* 0x0000000000007918 */ /* 0x000fc00000000000 */
        /* <DEDUP_REMOVED lines=11> */
.L_x_28:


//--------------------- .nv.global.init           --------------------------
	.section	.nv.global.init,"aw",@progbits
.nv.global.init:
	.type		_$_str,@object
	.size		_$_str,(.L_3 - _$_str)
_$_str:
        /*0000*/ 	.byte	0x5f, 0x5f, 0x43, 0x55, 0x44, 0x41, 0x5f, 0x46, 0x54, 0x5a, 0x00
.L_3:


//--------------------- .nv.shared.attn_fwd       --------------------------
	.section	.nv.shared.attn_fwd,"aw",@nobits
	.sectionflags	@""
	.align	16
	.zero		1024


//--------------------- .nv.shared.reserved.0     --------------------------
	.section	.nv.shared.reserved.0,"aw",@nobits
	.align	8
	.weak		__nv_reservedSMEM_offset_0_alias
	.size		__nv_reservedSMEM_offset_0_alias, 0, 64
	.other		__nv_reservedSMEM_offset_0_alias,@"STO_CUDA_RESERVED_SHARED STV_DEFAULT"
__nv_reservedSMEM_offset_0_alias:
	.zero		0
.nv.shared.reserved.0:
	.zero		64
	.weak		__nv_reservedSMEM_allocation_phase
	.type		__nv_reservedSMEM_allocation_phase,@object
	.size		__nv_reservedSMEM_allocation_phase,(.L_0 - __nv_reservedSMEM_allocation_phase)
__nv_reservedSMEM_allocation_phase:
	.zero		1
.L_0:
	.zero		7
	.weak		__nv_reservedSMEM_devtool_atexit_pc
	.type		__nv_reservedSMEM_devtool_atexit_pc,@object
	.size		__nv_reservedSMEM_devtool_atexit_pc,(__nv_reservedSMEM_allocation_mask - __nv_reservedSMEM_devtool_atexit_pc)
__nv_reservedSMEM_devtool_atexit_pc:
	.zero		8
	.weak		__nv_reservedSMEM_allocation_mask
	.type		__nv_reservedSMEM_allocation_mask,@object
	.size		__nv_reservedSMEM_allocation_mask,(.L_2 - __nv_reservedSMEM_allocation_mask)
__nv_reservedSMEM_allocation_mask:
	.zero		4
.L_2:


//--------------------- .nv.constant0.attn_fwd    --------------------------
	.section	.nv.constant0.attn_fwd,"a",@progbits
	.sectionflags	@""
	.align	4
.nv.constant0.attn_fwd:
	.zero		1032


//--------------------- SYMBOLS --------------------------

	.type		.nv.reservedSmem.offset0,@object
	.size		.nv.reservedSmem.offset0,0x4
	.type		.nv.reservedSmem.cap,@object
	.size		.nv.reservedSmem.cap,0x4
